	.target	sm_90a

	.elftype	@"ET_EXEC"


//--------------------- .note.nv.tkinfo           --------------------------
	.section	.note.nv.tkinfo,"",@"SHT_NOTE"
	.sectionflags	@"SHF_NOTE_NV_TKINFO"
	.tkinfo
        /*0018*/ 	.word	0x00000002
        /*0030*/ 	.string	""
        /*0030*/ 	.string	"ptxas"
        /*0030*/ 	.string	"Cuda compilation tools, release 13.0, V13.0.88"
        /*0030*/ 	.string	"Build cuda_13.0.r13.0/compiler.36424714_0"
        /*0030*/ 	.string	"-arch sm_90a -m 64 "



//--------------------- .note.nv.cuinfo           --------------------------
	.section	.note.nv.cuinfo,"",@"SHT_NOTE"
	.sectionflags	@"SHF_NOTE_NV_CUINFO"
        /*0018*/ 	.short	0x0002
        /*001a*/ 	.short	0x005a
        /*001c*/ 	.short	0x0082
	.zero		2


//--------------------- .nv.info                  --------------------------
	.section	.nv.info,"",@"SHT_CUDA_INFO"
	.align	4


	//----- nvinfo : EIATTR_REGCOUNT
	.align		4
        /*0000*/ 	.byte	0x04, 0x2f
        /*0002*/ 	.short	(.L_15 - .L_14)
	.align		4
.L_14:
        /*0004*/ 	.word	index@(_ZN7cutlass13device_kernelINS_4gemm6kernel13GemmUniversalIN4cute5tupleIJiiiiEEENS1_10collective13CollectiveMmaINS1_34MainloopSm90TmaGmmaWarpSpecializedILi5ENS5_IJNS4_1CILi2EEESB_NSA_ILi1EEEEEENS1_32KernelTmaWarpSpecializedPingpongEEENS5_IJNSA_ILi64EEENSA_ILi256EEENSA_ILi32EEEEEENS_10tfloat32_tENS5_IJlSC_lEEESK_SL_NS4_8TiledMMAINS4_8MMA_AtomIJNS4_4SM904GMMA30MMA_64x256x8_F32TF32TF32_SS_TNILNSP_7ScaleInE1ELSR_1EEEEEENS4_6LayoutINS5_IJSC_SC_SC_EEENS5_IJNSA_ILi0EEESW_SW_EEEEENS5_IJNS4_10UnderscoreESZ_SZ_EEEEENS4_23SM90_TMA_LOAD_MULTICASTENS4_14ComposedLayoutINS4_7SwizzleILi3ELi4ELi3EEENS4_18smem_ptr_flag_bitsILi32EEENSU_INS5_IJNSA_ILi8EEESI_EEENS5_IJSI_SC_EEEEEEEvNS4_8identityES12_S1C_vS1D_EENS_8epilogue10collective6detail29Sm90TmaWarpSpecializedAdapterINS1G_15DefaultEpilogueISK_SL_SL_NS1F_6thread17LinearCombinationISK_Li1EffLNS1K_9ScaleType4KindE0ELNS_15FloatRoundStyleE2ESK_EENS1_15EpilogueDefaultEEEEEvvEEEEvNT_6ParamsE)
        /*0008*/ 	.word	0x000000a8


	//----- nvinfo : EIATTR_FRAME_SIZE
	.align		4
.L_15:
        /*000c*/ 	.byte	0x04, 0x11
        /*000e*/ 	.short	(.L_17 - .L_16)
	.align		4
.L_16:
        /*0010*/ 	.word	index@(_ZN7cutlass13device_kernelINS_4gemm6kernel13GemmUniversalIN4cute5tupleIJiiiiEEENS1_10collective13CollectiveMmaINS1_34MainloopSm90TmaGmmaWarpSpecializedILi5ENS5_IJNS4_1CILi2EEESB_NSA_ILi1EEEEEENS1_32KernelTmaWarpSpecializedPingpongEEENS5_IJNSA_ILi64EEENSA_ILi256EEENSA_ILi32EEEEEENS_10tfloat32_tENS5_IJlSC_lEEESK_SL_NS4_8TiledMMAINS4_8MMA_AtomIJNS4_4SM904GMMA30MMA_64x256x8_F32TF32TF32_SS_TNILNSP_7ScaleInE1ELSR_1EEEEEENS4_6LayoutINS5_IJSC_SC_SC_EEENS5_IJNSA_ILi0EEESW_SW_EEEEENS5_IJNS4_10UnderscoreESZ_SZ_EEEEENS4_23SM90_TMA_LOAD_MULTICASTENS4_14ComposedLayoutINS4_7SwizzleILi3ELi4ELi3EEENS4_18smem_ptr_flag_bitsILi32EEENSU_INS5_IJNSA_ILi8EEESI_EEENS5_IJSI_SC_EEEEEEEvNS4_8identityES12_S1C_vS1D_EENS_8epilogue10collective6detail29Sm90TmaWarpSpecializedAdapterINS1G_15DefaultEpilogueISK_SL_SL_NS1F_6thread17LinearCombinationISK_Li1EffLNS1K_9ScaleType4KindE0ELNS_15FloatRoundStyleE2ESK_EENS1_15EpilogueDefaultEEEEEvvEEEEvNT_6ParamsE)
        /*0014*/ 	.word	0x00000008


	//----- nvinfo : EIATTR_MIN_STACK_SIZE
	.align		4
.L_17:
        /*0018*/ 	.byte	0x04, 0x12
        /*001a*/ 	.short	(.L_19 - .L_18)
	.align		4
.L_18:
        /*001c*/ 	.word	index@(_ZN7cutlass13device_kernelINS_4gemm6kernel13GemmUniversalIN4cute5tupleIJiiiiEEENS1_10collective13CollectiveMmaINS1_34MainloopSm90TmaGmmaWarpSpecializedILi5ENS5_IJNS4_1CILi2EEESB_NSA_ILi1EEEEEENS1_32KernelTmaWarpSpecializedPingpongEEENS5_IJNSA_ILi64EEENSA_ILi256EEENSA_ILi32EEEEEENS_10tfloat32_tENS5_IJlSC_lEEESK_SL_NS4_8TiledMMAINS4_8MMA_AtomIJNS4_4SM904GMMA30MMA_64x256x8_F32TF32TF32_SS_TNILNSP_7ScaleInE1ELSR_1EEEEEENS4_6LayoutINS5_IJSC_SC_SC_EEENS5_IJNSA_ILi0EEESW_SW_EEEEENS5_IJNS4_10UnderscoreESZ_SZ_EEEEENS4_23SM90_TMA_LOAD_MULTICASTENS4_14ComposedLayoutINS4_7SwizzleILi3ELi4ELi3EEENS4_18smem_ptr_flag_bitsILi32EEENSU_INS5_IJNSA_ILi8EEESI_EEENS5_IJSI_SC_EEEEEEEvNS4_8identityES12_S1C_vS1D_EENS_8epilogue10collective6detail29Sm90TmaWarpSpecializedAdapterINS1G_15DefaultEpilogueISK_SL_SL_NS1F_6thread17LinearCombinationISK_Li1EffLNS1K_9ScaleType4KindE0ELNS_15FloatRoundStyleE2ESK_EENS1_15EpilogueDefaultEEEEEvvEEEEvNT_6ParamsE)
        /*0020*/ 	.word	0x00000008
.L_19:


//--------------------- .nv.compat                --------------------------
	.section	.nv.compat,"",@"SHT_CUDA_COMPAT_INFO"
	.align	4
        /*0000*/ 	.byte	0x02, 0x09, 0x01, 0x00, 0x02, 0x02, 0x04, 0x00, 0x02, 0x05, 0x05, 0x00, 0x03, 0x07, 0x01, 0x01
        /*0010*/ 	.byte	0x02, 0x03, 0x01, 0x00, 0x02, 0x06, 0x01, 0x00, 0x04, 0x0b, 0x08, 0x00, 0x00, 0x00, 0x00, 0x00
        /*0020*/ 	.byte	0x00, 0x00, 0x00, 0x00


//--------------------- .nv.info._ZN7cutlass13device_kernelINS_4gemm6kernel13GemmUniversalIN4cute5tupleIJiiiiEEENS1_10collective13CollectiveMmaINS1_34MainloopSm90TmaGmmaWarpSpecializedILi5ENS5_IJNS4_1CILi2EEESB_NSA_ILi1EEEEEENS1_32KernelTmaWarpSpecializedPingpongEEENS5_IJNSA_ILi64EEENSA_ILi256EEENSA_ILi32EEEEEENS_10tfloat32_tENS5_IJlSC_lEEESK_SL_NS4_8TiledMMAINS4_8MMA_AtomIJNS4_4SM904GMMA30MMA_64x256x8_F32TF32TF32_SS_TNILNSP_7ScaleInE1ELSR_1EEEEEENS4_6LayoutINS5_IJSC_SC_SC_EEENS5_IJNSA_ILi0EEESW_SW_EEEEENS5_IJNS4_10UnderscoreESZ_SZ_EEEEENS4_23SM90_TMA_LOAD_MULTICASTENS4_14ComposedLayoutINS4_7SwizzleILi3ELi4ELi3EEENS4_18smem_ptr_flag_bitsILi32EEENSU_INS5_IJNSA_ILi8EEESI_EEENS5_IJSI_SC_EEEEEEEvNS4_8identityES12_S1C_vS1D_EENS_8epilogue10collective6detail29Sm90TmaWarpSpecializedAdapterINS1G_15DefaultEpilogueISK_SL_SL_NS1F_6thread17LinearCombinationISK_Li1EffLNS1K_9ScaleType4KindE0ELNS_15FloatRoundStyleE2ESK_EENS1_15EpilogueDefaultEEEEEvvEEEEvNT_6ParamsE --------------------------
	.section	.nv.info._ZN7cutlass13device_kernelINS_4gemm6kernel13GemmUniversalIN4cute5tupleIJiiiiEEENS1_10collective13CollectiveMmaINS1_34MainloopSm90TmaGmmaWarpSpecializedILi5ENS5_IJNS4_1CILi2EEESB_NSA_ILi1EEEEEENS1_32KernelTmaWarpSpecializedPingpongEEENS5_IJNSA_ILi64EEENSA_ILi256EEENSA_ILi32EEEEEENS_10tfloat32_tENS5_IJlSC_lEEESK_SL_NS4_8TiledMMAINS4_8MMA_AtomIJNS4_4SM904GMMA30MMA_64x256x8_F32TF32TF32_SS_TNILNSP_7ScaleInE1ELSR_1EEEEEENS4_6LayoutINS5_IJSC_SC_SC_EEENS5_IJNSA_ILi0EEESW_SW_EEEEENS5_IJNS4_10UnderscoreESZ_SZ_EEEEENS4_23SM90_TMA_LOAD_MULTICASTENS4_14ComposedLayoutINS4_7SwizzleILi3ELi4ELi3EEENS4_18smem_ptr_flag_bitsILi32EEENSU_INS5_IJNSA_ILi8EEESI_EEENS5_IJSI_SC_EEEEEEEvNS4_8identityES12_S1C_vS1D_EENS_8epilogue10collective6detail29Sm90TmaWarpSpecializedAdapterINS1G_15DefaultEpilogueISK_SL_SL_NS1F_6thread17LinearCombinationISK_Li1EffLNS1K_9ScaleType4KindE0ELNS_15FloatRoundStyleE2ESK_EENS1_15EpilogueDefaultEEEEEvvEEEEvNT_6ParamsE,"",@"SHT_CUDA_INFO"
	.sectionflags	@""
	.align	4


	//----- nvinfo : EIATTR_CUDA_API_VERSION
	.align		4
        /*0000*/ 	.byte	0x04, 0x37
        /*0002*/ 	.short	(.L_21 - .L_20)
.L_20:
        /*0004*/ 	.word	0x00000082


	//----- nvinfo : EIATTR_KPARAM_INFO
	.align		4
.L_21:
        /*0008*/ 	.byte	0x04, 0x17
        /*000a*/ 	.short	(.L_23 - .L_22)
.L_22:
        /*000c*/ 	.word	0x00000000
        /*0010*/ 	.short	0x0000
        /*0012*/ 	.short	0x0070
        /*0014*/ 	.byte	0x00, 0xf0, 0x01, 0x10


	//----- nvinfo : EIATTR_SPARSE_MMA_MASK
	.align		4
.L_23:
        /*0018*/ 	.byte	0x03, 0x50
        /*001a*/ 	.short	0x0000


	//----- nvinfo : EIATTR_MAXREG_COUNT
	.align		4
        /*001c*/ 	.byte	0x03, 0x1b
        /*001e*/ 	.short	0x00a8


	//----- nvinfo : EIATTR_NUM_BARRIERS
	.align		4
        /*0020*/ 	.byte	0x02, 0x4c
        /*0022*/ 	.byte	0x01
	.zero		1


	//----- nvinfo : EIATTR_EXTERNS
	.align		4
        /*0024*/ 	.byte	0x04, 0x0f
        /*0026*/ 	.short	(.L_25 - .L_24)


	//   ....[0]....
	.align		4
.L_24:
        /*0028*/ 	.word	index@(__assertfail)


	//----- nvinfo : EIATTR_ANNOTATIONS
	.align		4
.L_25:
        /*002c*/ 	.byte	0x04, 0x55
        /*002e*/ 	.short	(.L_27 - .L_26)


	//   ....[0]....
.L_26:
        /*0030*/ 	.word	0x00000001
        /*0034*/ 	.byte	0xd0, 0x0d, 0x00, 0x00, 0x01, 0x00, 0x00, 0x00, 0x60, 0x9f, 0x00, 0x00, 0x01, 0x00, 0x00, 0x00
        /*0044*/ 	.byte	0xe0, 0xac, 0x00, 0x00


	//----- nvinfo : EIATTR_MERCURY_ISA_VERSION
	.align		4
.L_27:
        /*0048*/ 	.byte	0x03, 0x5f
        /*004a*/ 	.short	0x0101


	//----- nvinfo : EIATTR_INT_WARP_WIDE_INSTR_OFFSETS
	.align		4
        /*004c*/ 	.byte	0x04, 0x31
        /*004e*/ 	.short	(.L_29 - .L_28)


	//   ....[0]....
.L_28:
        /*0050*/ 	.word	0x00000550


	//   ....[1]....
        /*0054*/ 	.word	0x00000580


	//   ....[2]....
        /*0058*/ 	.word	0x000005c0


	//   ....[3]....
        /*005c*/ 	.word	0x000006f0


	//   ....[4]....
        /*0060*/ 	.word	0x00000700


	//   ....[5]....
        /*0064*/ 	.word	0x00000710


	//   ....[6]....
        /*0068*/ 	.word	0x000007b0


	//   ....[7]....
        /*006c*/ 	.word	0x000007f0


	//   ....[8]....
        /*0070*/ 	.word	0x000020a0


	//----- nvinfo : EIATTR_COOP_GROUP_MASK_REGIDS
	.align		4
.L_29:
        /*0074*/ 	.byte	0x04, 0x29
        /*0076*/ 	.short	(.L_31 - .L_30)


	//   ....[0]....
.L_30:
        /*0078*/ 	.word	0xffffffff


	//   ....[1]....
        /*007c*/ 	.word	0xffffffff


	//   ....[2]....
        /*0080*/ 	.word	0xffffffff


	//   ....[3]....
        /*0084*/ 	.word	0xffffffff


	//   ....[4]....
        /*0088*/ 	.word	0xffffffff


	//   ....[5]....
        /*008c*/ 	.word	0xffffffff


	//   ....[6]....
        /*0090*/ 	.word	0xffffffff


	//----- nvinfo : EIATTR_COOP_GROUP_INSTR_OFFSETS
	.align		4
.L_31:
        /*0094*/ 	.byte	0x04, 0x28
        /*0096*/ 	.short	(.L_33 - .L_32)


	//   ....[0]....
.L_32:
        /*0098*/ 	.word	0x00000070


	//   ....[1]....
        /*009c*/ 	.word	0x00000080


	//   ....[2]....
        /*00a0*/ 	.word	0x00000140


	//   ....[3]....
        /*00a4*/ 	.word	0x00000310


	//   ....[4]....
        /*00a8*/ 	.word	0x00000350


	//   ....[5]....
        /*00ac*/ 	.word	0x00000730


	//   ....[6]....
        /*00b0*/ 	.word	0x00000970


	//----- nvinfo : EIATTR_REG_RECONFIG
	.align		4
.L_33:
        /*00b4*/ 	.byte	0x01, 0x54
	.zero		2


	//----- nvinfo : EIATTR_SYSCALL_OFFSETS
	.align		4
        /*00b8*/ 	.byte	0x04, 0x46
        /*00ba*/ 	.short	(.L_35 - .L_34)


	//   ....[0]....
.L_34:
        /*00bc*/ 	.word	0x00001800


	//----- nvinfo : EIATTR_MBARRIER_INSTR_OFFSETS
	.align		4
.L_35:
        /*00c0*/ 	.byte	0x04, 0x39
        /*00c2*/ 	.short	(.L_37 - .L_36)


	//   ....[0]....
.L_36:
        /*00c4*/ 	.word	0x00000260
        /*00c8*/ 	.word	0x000000ff
        /*00cc*/ 	.word	0x00000000
        /*00d0*/ 	.short	0x0100
        /*00d2*/ 	.byte	0x08
	.zero		1


	//   ....[1]....
        /*00d4*/ 	.word	0x00000270
        /*00d8*/ 	.word	0x000000ff
        /*00dc*/ 	.word	0x00000028
        /*00e0*/ 	.short	0x0100
        /*00e2*/ 	.byte	0x08
	.zero		1


	//   ....[2]....
        /*00e4*/ 	.word	0x00000280
        /*00e8*/ 	.word	0x000000ff
        /*00ec*/ 	.word	0x00000008
        /*00f0*/ 	.short	0x0100
        /*00f2*/ 	.byte	0x08
	.zero		1


	//   ....[3]....
        /*00f4*/ 	.word	0x00000290
        /*00f8*/ 	.word	0x000000ff
        /*00fc*/ 	.word	0x00000030
        /*0100*/ 	.short	0x0100
        /*0102*/ 	.byte	0x08
	.zero		1


	//   ....[4]....
        /*0104*/ 	.word	0x000002a0
        /*0108*/ 	.word	0x000000ff
        /*010c*/ 	.word	0x00000010
        /*0110*/ 	.short	0x0100
        /*0112*/ 	.byte	0x08
	.zero		1


	//   ....[5]....
        /*0114*/ 	.word	0x000002b0
        /*0118*/ 	.word	0x000000ff
        /*011c*/ 	.word	0x00000038
        /*0120*/ 	.short	0x0100
        /*0122*/ 	.byte	0x08
	.zero		1


	//   ....[6]....
        /*0124*/ 	.word	0x000002c0
        /*0128*/ 	.word	0x000000ff
        /*012c*/ 	.word	0x00000018
        /*0130*/ 	.short	0x0100
        /*0132*/ 	.byte	0x08
	.zero		1


	//   ....[7]....
        /*0134*/ 	.word	0x000002d0
        /*0138*/ 	.word	0x000000ff
        /*013c*/ 	.word	0x00000040
        /*0140*/ 	.short	0x0100
        /*0142*/ 	.byte	0x08
	.zero		1


	//   ....[8]....
        /*0144*/ 	.word	0x000002e0
        /*0148*/ 	.word	0x000000ff
        /*014c*/ 	.word	0x00000020
        /*0150*/ 	.short	0x0100
        /*0152*/ 	.byte	0x08
	.zero		1


	//   ....[9]....
        /*0154*/ 	.word	0x000002f0
        /*0158*/ 	.word	0x000000ff
        /*015c*/ 	.word	0x00000048
        /*0160*/ 	.short	0x0100
        /*0162*/ 	.byte	0x08
	.zero		1


	//   ....[10]....
        /*0164*/ 	.word	0x00000820
        /*0168*/ 	.word	0x000000ff
        /*016c*/ 	.word	0x00000080
        /*0170*/ 	.short	0x0100
        /*0172*/ 	.byte	0x08
	.zero		1


	//   ....[11]....
        /*0174*/ 	.word	0x000008b0
        /*0178*/ 	.word	0x000000ff
        /*017c*/ 	.word	0x00000088
        /*0180*/ 	.short	0x0100
        /*0182*/ 	.byte	0x08
	.zero		1


	//   ....[12]....
        /*0184*/ 	.word	0x000008f0
        /*0188*/ 	.word	0x000000ff
        /*018c*/ 	.word	0x00000060
        /*0190*/ 	.short	0x0100
        /*0192*/ 	.byte	0x09
	.zero		1


	//   ....[13]....
        /*0194*/ 	.word	0x00000900
        /*0198*/ 	.word	0x000000ff
        /*019c*/ 	.word	0x00000068
        /*01a0*/ 	.short	0x0100
        /*01a2*/ 	.byte	0x09
	.zero		1


	//   ....[14]....
        /*01a4*/ 	.word	0x00000910
        /*01a8*/ 	.word	0x000000ff
        /*01ac*/ 	.word	0x00000070
        /*01b0*/ 	.short	0x0100
        /*01b2*/ 	.byte	0x09
	.zero		1


	//   ....[15]....
        /*01b4*/ 	.word	0x00000920
        /*01b8*/ 	.word	0x000000ff
        /*01bc*/ 	.word	0x00000078
        /*01c0*/ 	.short	0x0100
        /*01c2*/ 	.byte	0x09
	.zero		1


	//   ....[16]....
        /*01c4*/ 	.word	0x000016e0
        /*01c8*/ 	.word	0x0000009f
        /*01cc*/ 	.word	0x00000000
        /*01d0*/ 	.short	0x010a
        /*01d2*/ 	.byte	0x2a
	.zero		1


	//   ....[17]....
        /*01d4*/ 	.word	0x00001880
        /*01d8*/ 	.word	0x00000003
        /*01dc*/ 	.word	0x00000000
        /*01e0*/ 	.short	0x010a
        /*01e2*/ 	.byte	0x3f
	.zero		1


	//   ....[18]....
        /*01e4*/ 	.word	0x000018e0
        /*01e8*/ 	.word	0x00000003
        /*01ec*/ 	.word	0x00000000
        /*01f0*/ 	.short	0x010a
        /*01f2*/ 	.byte	0x3f
	.zero		1


	//   ....[19]....
        /*01f4*/ 	.word	0x00001c70
        /*01f8*/ 	.word	0x000000ff
        /*01fc*/ 	.word	0x00000000
        /*0200*/ 	.short	0x010a
        /*0202*/ 	.byte	0x04
	.zero		1


	//   ....[20]....
        /*0204*/ 	.word	0x00001cb0
        /*0208*/ 	.word	0x000000ff
        /*020c*/ 	.word	0x00000000
        /*0210*/ 	.short	0x010a
        /*0212*/ 	.byte	0x04
	.zero		1


	//   ....[21]....
        /*0214*/ 	.word	0x00001f40
        /*0218*/ 	.word	0x00000005
        /*021c*/ 	.word	0x00000000
        /*0220*/ 	.short	0x0101
        /*0222*/ 	.byte	0x3f
	.zero		1


	//   ....[22]....
        /*0224*/ 	.word	0x00002040
        /*0228*/ 	.word	0x000000a0
        /*022c*/ 	.word	0x00000000
        /*0230*/ 	.short	0x0101
        /*0232*/ 	.byte	0x2d
	.zero		1


	//   ....[23]....
        /*0234*/ 	.word	0x00002140
        /*0238*/ 	.word	0x00000003
        /*023c*/ 	.word	0x00000000
        /*0240*/ 	.short	0x0101
        /*0242*/ 	.byte	0x3f
	.zero		1


	//   ....[24]....
        /*0244*/ 	.word	0x00002200
        /*0248*/ 	.word	0x0000009f
        /*024c*/ 	.word	0x00000010
        /*0250*/ 	.short	0x010a
        /*0252*/ 	.byte	0x2a
	.zero		1


	//   ....[25]....
        /*0254*/ 	.word	0x00009f80
        /*0258*/ 	.word	0x000000a2
        /*025c*/ 	.word	0x00000000
        /*0260*/ 	.short	0x0101
        /*0262*/ 	.byte	0x2d
	.zero		1


	//   ....[26]....
        /*0264*/ 	.word	0x0000aa00
        /*0268*/ 	.word	0x0000000a
        /*026c*/ 	.word	0x00000028
        /*0270*/ 	.short	0x010a
        /*0272*/ 	.byte	0x3f
	.zero		1


	//   ....[27]....
        /*0274*/ 	.word	0x0000adf0
        /*0278*/ 	.word	0x00000005
        /*027c*/ 	.word	0x00000088
        /*0280*/ 	.short	0x0101
        /*0282*/ 	.byte	0x3f
	.zero		1


	//   ....[28]....
        /*0284*/ 	.word	0x0000b570
        /*0288*/ 	.word	0x00000009
        /*028c*/ 	.word	0x00000000
        /*0290*/ 	.short	0x010a
        /*0292*/ 	.byte	0x3f
	.zero		1


	//   ....[29]....
        /*0294*/ 	.word	0x0000b5f0
        /*0298*/ 	.word	0x00000008
        /*029c*/ 	.word	0x00000000
        /*02a0*/ 	.short	0x010a
        /*02a2*/ 	.byte	0x3f
	.zero		1


	//   ....[30]....
        /*02a4*/ 	.word	0x0000b680
        /*02a8*/ 	.word	0x00000009
        /*02ac*/ 	.word	0x00000000
        /*02b0*/ 	.short	0x010a
        /*02b2*/ 	.byte	0x3f
	.zero		1


	//   ....[31]....
        /*02b4*/ 	.word	0x0000b710
        /*02b8*/ 	.word	0x00000006
        /*02bc*/ 	.word	0x00000000
        /*02c0*/ 	.short	0x010a
        /*02c2*/ 	.byte	0x3f
	.zero		1


	//   ....[32]....
        /*02c4*/ 	.word	0x0000b7a0
        /*02c8*/ 	.word	0x00000003
        /*02cc*/ 	.word	0x00000000
        /*02d0*/ 	.short	0x010a
        /*02d2*/ 	.byte	0x3f
	.zero		1


	//   ....[33]....
        /*02d4*/ 	.word	0x0000b800
        /*02d8*/ 	.word	0x000000a1
        /*02dc*/ 	.word	0x00000000
        /*02e0*/ 	.short	0x010a
        /*02e2*/ 	.byte	0x3f
	.zero		1


	//   ....[34]....
        /*02e4*/ 	.word	0x0000b850
        /*02e8*/ 	.word	0x00000003
        /*02ec*/ 	.word	0x00000000
        /*02f0*/ 	.short	0x010a
        /*02f2*/ 	.byte	0x3f
	.zero		1


	//   ....[35]....
        /*02f4*/ 	.word	0x0000b8b0
        /*02f8*/ 	.word	0x00000005
        /*02fc*/ 	.word	0x00000000
        /*0300*/ 	.short	0x010a
        /*0302*/ 	.byte	0x3f
	.zero		1


	//   ....[36]....
        /*0304*/ 	.word	0x0000b900
        /*0308*/ 	.word	0x000000a1
        /*030c*/ 	.word	0x00000010
        /*0310*/ 	.short	0x010a
        /*0312*/ 	.byte	0x3f
	.zero		1


	//   ....[37]....
        /*0314*/ 	.word	0x0000b9d0
        /*0318*/ 	.word	0x0000000a
        /*031c*/ 	.word	0x00000028
        /*0320*/ 	.short	0x010a
        /*0322*/ 	.byte	0x3f
	.zero		1


	//   ....[38]....
        /*0324*/ 	.word	0x0000baa0
        /*0328*/ 	.word	0x00000009
        /*032c*/ 	.word	0x00000000
        /*0330*/ 	.short	0x010a
        /*0332*/ 	.byte	0x3f
	.zero		1


	//   ....[39]....
        /*0334*/ 	.word	0x0000baf0
        /*0338*/ 	.word	0x00000008
        /*033c*/ 	.word	0x00000000
        /*0340*/ 	.short	0x010a
        /*0342*/ 	.byte	0x3f
	.zero		1


	//   ....[40]....
        /*0344*/ 	.word	0x0000bb40
        /*0348*/ 	.word	0x00000009
        /*034c*/ 	.word	0x00000000
        /*0350*/ 	.short	0x010a
        /*0352*/ 	.byte	0x3f
	.zero		1


	//   ....[41]....
        /*0354*/ 	.word	0x0000bb90
        /*0358*/ 	.word	0x00000006
        /*035c*/ 	.word	0x00000000
        /*0360*/ 	.short	0x010a
        /*0362*/ 	.byte	0x3f
	.zero		1


	//----- nvinfo : EIATTR_NUM_MBARRIERS
	.align		4
.L_37:
        /*0364*/ 	.byte	0x03, 0x38
        /*0366*/ 	.short	0x0010


	//----- nvinfo : EIATTR_EXIT_INSTR_OFFSETS
	.align		4
        /*0368*/ 	.byte	0x04, 0x1c
        /*036a*/ 	.short	(.L_39 - .L_38)


	//   ....[0]....
.L_38:
        /*036c*/ 	.word	0x00001410


	//   ....[1]....
        /*0370*/ 	.word	0x00001470


	//   ....[2]....
        /*0374*/ 	.word	0x0000a610


	//   ....[3]....
        /*0378*/ 	.word	0x0000a640


	//   ....[4]....
        /*037c*/ 	.word	0x0000b7f0


	//----- nvinfo : EIATTR_MAX_THREADS
	.align		4
.L_39:
        /*0380*/ 	.byte	0x04, 0x05
        /*0382*/ 	.short	(.L_41 - .L_40)
.L_40:
        /*0384*/ 	.word	0x00000180
        /*0388*/ 	.word	0x00000001
        /*038c*/ 	.word	0x00000001


	//----- nvinfo : EIATTR_CRS_STACK_SIZE
	.align		4
.L_41:
        /*0390*/ 	.byte	0x04, 0x1e
        /*0392*/ 	.short	(.L_43 - .L_42)
.L_42:
        /*0394*/ 	.word	0x00000000


	//----- nvinfo : EIATTR_CBANK_PARAM_SIZE
	.align		4
.L_43:
        /*0398*/ 	.byte	0x03, 0x19
        /*039a*/ 	.short	0x0470


	//----- nvinfo : EIATTR_PARAM_CBANK
	.align		4
        /*039c*/ 	.byte	0x04, 0x0a
        /*039e*/ 	.short	(.L_45 - .L_44)
	.align		4
.L_44:
        /*03a0*/ 	.word	index@(.nv.constant0._ZN7cutlass13device_kernelINS_4gemm6kernel13GemmUniversalIN4cute5tupleIJiiiiEEENS1_10collective13CollectiveMmaINS1_34MainloopSm90TmaGmmaWarpSpecializedILi5ENS5_IJNS4_1CILi2EEESB_NSA_ILi1EEEEEENS1_32KernelTmaWarpSpecializedPingpongEEENS5_IJNSA_ILi64EEENSA_ILi256EEENSA_ILi32EEEEEENS_10tfloat32_tENS5_IJlSC_lEEESK_SL_NS4_8TiledMMAINS4_8MMA_AtomIJNS4_4SM904GMMA30MMA_64x256x8_F32TF32TF32_SS_TNILNSP_7ScaleInE1ELSR_1EEEEEENS4_6LayoutINS5_IJSC_SC_SC_EEENS5_IJNSA_ILi0EEESW_SW_EEEEENS5_IJNS4_10UnderscoreESZ_SZ_EEEEENS4_23SM90_TMA_LOAD_MULTICASTENS4_14ComposedLayoutINS4_7SwizzleILi3ELi4ELi3EEENS4_18smem_ptr_flag_bitsILi32EEENSU_INS5_IJNSA_ILi8EEESI_EEENS5_IJSI_SC_EEEEEEEvNS4_8identityES12_S1C_vS1D_EENS_8epilogue10collective6detail29Sm90TmaWarpSpecializedAdapterINS1G_15DefaultEpilogueISK_SL_SL_NS1F_6thread17LinearCombinationISK_Li1EffLNS1K_9ScaleType4KindE0ELNS_15FloatRoundStyleE2ESK_EENS1_15EpilogueDefaultEEEEEvvEEEEvNT_6ParamsE)
        /*03a4*/ 	.short	0x0210
        /*03a6*/ 	.short	0x0470


	//----- nvinfo : EIATTR_SW_WAR
	.align		4
.L_45:
        /*03a8*/ 	.byte	0x04, 0x36
        /*03aa*/ 	.short	(.L_47 - .L_46)
.L_46:
        /*03ac*/ 	.word	0x00000008
.L_47:


//--------------------- .nv.callgraph             --------------------------
	.section	.nv.callgraph,"",@"SHT_CUDA_CALLGRAPH"
	.align	4
	.sectionentsize	8
	.align		4
        /*0000*/ 	.word	0x00000000
	.align		4
        /*0004*/ 	.word	0xffffffff
	.align		4
        /*0008*/ 	.word	index@(_ZN7cutlass13device_kernelINS_4gemm6kernel13GemmUniversalIN4cute5tupleIJiiiiEEENS1_10collective13CollectiveMmaINS1_34MainloopSm90TmaGmmaWarpSpecializedILi5ENS5_IJNS4_1CILi2EEESB_NSA_ILi1EEEEEENS1_32KernelTmaWarpSpecializedPingpongEEENS5_IJNSA_ILi64EEENSA_ILi256EEENSA_ILi32EEEEEENS_10tfloat32_tENS5_IJlSC_lEEESK_SL_NS4_8TiledMMAINS4_8MMA_AtomIJNS4_4SM904GMMA30MMA_64x256x8_F32TF32TF32_SS_TNILNSP_7ScaleInE1ELSR_1EEEEEENS4_6LayoutINS5_IJSC_SC_SC_EEENS5_IJNSA_ILi0EEESW_SW_EEEEENS5_IJNS4_10UnderscoreESZ_SZ_EEEEENS4_23SM90_TMA_LOAD_MULTICASTENS4_14ComposedLayoutINS4_7SwizzleILi3ELi4ELi3EEENS4_18smem_ptr_flag_bitsILi32EEENSU_INS5_IJNSA_ILi8EEESI_EEENS5_IJSI_SC_EEEEEEEvNS4_8identityES12_S1C_vS1D_EENS_8epilogue10collective6detail29Sm90TmaWarpSpecializedAdapterINS1G_15DefaultEpilogueISK_SL_SL_NS1F_6thread17LinearCombinationISK_Li1EffLNS1K_9ScaleType4KindE0ELNS_15FloatRoundStyleE2ESK_EENS1_15EpilogueDefaultEEEEEvvEEEEvNT_6ParamsE)
	.align		4
        /*000c*/ 	.word	index@(__assertfail)
	.align		4
        /*0010*/ 	.word	0x00000000
	.align		4
        /*0014*/ 	.word	0xfffffffe
	.align		4
        /*0018*/ 	.word	0x00000000
	.align		4
        /*001c*/ 	.word	0xfffffffd
	.align		4
        /*0020*/ 	.word	0x00000000
	.align		4
        /*0024*/ 	.word	0xfffffffc


//--------------------- .nv.constant4             --------------------------
	.section	.nv.constant4,"a",@progbits
	.align	8
	.align		8
.nv.constant4:
        /*0000*/ 	.dword	__assertfail
	.align		8
        /*0008*/ 	.dword	__unnamed_1
	.align		8
        /*0010*/ 	.dword	_ZN40_INTERNAL_ecf3e932_4_k_cu_4364a50e_213314cuda3std3__45__cpo5beginE
	.align		8
        /*0018*/ 	.dword	_ZN40_INTERNAL_ecf3e932_4_k_cu_4364a50e_213314cuda3std3__45__cpo3endE
	.align		8
        /*0020*/ 	.dword	_ZN40_INTERNAL_ecf3e932_4_k_cu_4364a50e_213314cuda3std3__45__cpo6cbeginE
	.align		8
        /*0028*/ 	.dword	_ZN40_INTERNAL_ecf3e932_4_k_cu_4364a50e_213314cuda3std3__45__cpo4cendE
	.align		8
        /*0030*/ 	.dword	_ZN40_INTERNAL_ecf3e932_4_k_cu_4364a50e_213314cuda3std3__442_GLOBAL__N__ecf3e932_4_k_cu_4364a50e_213316ignoreE
	.align		8
        /*0038*/ 	.dword	_ZN40_INTERNAL_ecf3e932_4_k_cu_4364a50e_213314cuda3std3__419piecewise_constructE
	.align		8
        /*0040*/ 	.dword	_ZN40_INTERNAL_ecf3e932_4_k_cu_4364a50e_213314cuda3std3__48in_placeE
	.align		8
        /*0048*/ 	.dword	_ZN40_INTERNAL_ecf3e932_4_k_cu_4364a50e_213314cuda3std6ranges3__45__cpo4swapE
	.align		8
        /*0050*/ 	.dword	_ZN40_INTERNAL_ecf3e932_4_k_cu_4364a50e_213314cuda3std6ranges3__45__cpo9iter_moveE
	.align		8
        /*0058*/ 	.dword	_ZN40_INTERNAL_ecf3e932_4_k_cu_4364a50e_213314cute7productE
	.align		8
        /*0060*/ 	.dword	_ZN40_INTERNAL_ecf3e932_4_k_cu_4364a50e_213314cute1_E
	.align		8
        /*0068*/ 	.dword	$str$22
	.align		8
        /*0070*/ 	.dword	$str$23


//--------------------- .text._ZN7cutlass13device_kernelINS_4gemm6kernel13GemmUniversalIN4cute5tupleIJiiiiEEENS1_10collective13CollectiveMmaINS1_34MainloopSm90TmaGmmaWarpSpecializedILi5ENS5_IJNS4_1CILi2EEESB_NSA_ILi1EEEEEENS1_32KernelTmaWarpSpecializedPingpongEEENS5_IJNSA_ILi64EEENSA_ILi256EEENSA_ILi32EEEEEENS_10tfloat32_tENS5_IJlSC_lEEESK_SL_NS4_8TiledMMAINS4_8MMA_AtomIJNS4_4SM904GMMA30MMA_64x256x8_F32TF32TF32_SS_TNILNSP_7ScaleInE1ELSR_1EEEEEENS4_6LayoutINS5_IJSC_SC_SC_EEENS5_IJNSA_ILi0EEESW_SW_EEEEENS5_IJNS4_10UnderscoreESZ_SZ_EEEEENS4_23SM90_TMA_LOAD_MULTICASTENS4_14ComposedLayoutINS4_7SwizzleILi3ELi4ELi3EEENS4_18smem_ptr_flag_bitsILi32EEENSU_INS5_IJNSA_ILi8EEESI_EEENS5_IJSI_SC_EEEEEEEvNS4_8identityES12_S1C_vS1D_EENS_8epilogue10collective6detail29Sm90TmaWarpSpecializedAdapterINS1G_15DefaultEpilogueISK_SL_SL_NS1F_6thread17LinearCombinationISK_Li1EffLNS1K_9ScaleType4KindE0ELNS_15FloatRoundStyleE2ESK_EENS1_15EpilogueDefaultEEEEEvvEEEEvNT_6ParamsE --------------------------
	.section	.text._ZN7cutlass13device_kernelINS_4gemm6kernel13GemmUniversalIN4cute5tupleIJiiiiEEENS1_10collective13CollectiveMmaINS1_34MainloopSm90TmaGmmaWarpSpecializedILi5ENS5_IJNS4_1CILi2EEESB_NSA_ILi1EEEEEENS1_32KernelTmaWarpSpecializedPingpongEEENS5_IJNSA_ILi64EEENSA_ILi256EEENSA_ILi32EEEEEENS_10tfloat32_tENS5_IJlSC_lEEESK_SL_NS4_8TiledMMAINS4_8MMA_AtomIJNS4_4SM904GMMA30MMA_64x256x8_F32TF32TF32_SS_TNILNSP_7ScaleInE1ELSR_1EEEEEENS4_6LayoutINS5_IJSC_SC_SC_EEENS5_IJNSA_ILi0EEESW_SW_EEEEENS5_IJNS4_10UnderscoreESZ_SZ_EEEEENS4_23SM90_TMA_LOAD_MULTICASTENS4_14ComposedLayoutINS4_7SwizzleILi3ELi4ELi3EEENS4_18smem_ptr_flag_bitsILi32EEENSU_INS5_IJNSA_ILi8EEESI_EEENS5_IJSI_SC_EEEEEEEvNS4_8identityES12_S1C_vS1D_EENS_8epilogue10collective6detail29Sm90TmaWarpSpecializedAdapterINS1G_15DefaultEpilogueISK_SL_SL_NS1F_6thread17LinearCombinationISK_Li1EffLNS1K_9ScaleType4KindE0ELNS_15FloatRoundStyleE2ESK_EENS1_15EpilogueDefaultEEEEEvvEEEEvNT_6ParamsE,"ax",@progbits
	.align	128
.text._ZN7cutlass13device_kernelINS_4gemm6kernel13GemmUniversalIN4cute5tupleIJiiiiEEENS1_10collective13CollectiveMmaINS1_34MainloopSm90TmaGmmaWarpSpecializedILi5ENS5_IJNS4_1CILi2EEESB_NSA_ILi1EEEEEENS1_32KernelTmaWarpSpecializedPingpongEEENS5_IJNSA_ILi64EEENSA_ILi256EEENSA_ILi32EEEEEENS_10tfloat32_tENS5_IJlSC_lEEESK_SL_NS4_8TiledMMAINS4_8MMA_AtomIJNS4_4SM904GMMA30MMA_64x256x8_F32TF32TF32_SS_TNILNSP_7ScaleInE1ELSR_1EEEEEENS4_6LayoutINS5_IJSC_SC_SC_EEENS5_IJNSA_ILi0EEESW_SW_EEEEENS5_IJNS4_10UnderscoreESZ_SZ_EEEEENS4_23SM90_TMA_LOAD_MULTICASTENS4_14ComposedLayoutINS4_7SwizzleILi3ELi4ELi3EEENS4_18smem_ptr_flag_bitsILi32EEENSU_INS5_IJNSA_ILi8EEESI_EEENS5_IJSI_SC_EEEEEEEvNS4_8identityES12_S1C_vS1D_EENS_8epilogue10collective6detail29Sm90TmaWarpSpecializedAdapterINS1G_15DefaultEpilogueISK_SL_SL_NS1F_6thread17LinearCombinationISK_Li1EffLNS1K_9ScaleType4KindE0ELNS_15FloatRoundStyleE2ESK_EENS1_15EpilogueDefaultEEEEEvvEEEEvNT_6ParamsE:
        .type           _ZN7cutlass13device_kernelINS_4gemm6kernel13GemmUniversalIN4cute5tupleIJiiiiEEENS1_10collective13CollectiveMmaINS1_34MainloopSm90TmaGmmaWarpSpecializedILi5ENS5_IJNS4_1CILi2EEESB_NSA_ILi1EEEEEENS1_32KernelTmaWarpSpecializedPingpongEEENS5_IJNSA_ILi64EEENSA_ILi256EEENSA_ILi32EEEEEENS_10tfloat32_tENS5_IJlSC_lEEESK_SL_NS4_8TiledMMAINS4_8MMA_AtomIJNS4_4SM904GMMA30MMA_64x256x8_F32TF32TF32_SS_TNILNSP_7ScaleInE1ELSR_1EEEEEENS4_6LayoutINS5_IJSC_SC_SC_EEENS5_IJNSA_ILi0EEESW_SW_EEEEENS5_IJNS4_10UnderscoreESZ_SZ_EEEEENS4_23SM90_TMA_LOAD_MULTICASTENS4_14ComposedLayoutINS4_7SwizzleILi3ELi4ELi3EEENS4_18smem_ptr_flag_bitsILi32EEENSU_INS5_IJNSA_ILi8EEESI_EEENS5_IJSI_SC_EEEEEEEvNS4_8identityES12_S1C_vS1D_EENS_8epilogue10collective6detail29Sm90TmaWarpSpecializedAdapterINS1G_15DefaultEpilogueISK_SL_SL_NS1F_6thread17LinearCombinationISK_Li1EffLNS1K_9ScaleType4KindE0ELNS_15FloatRoundStyleE2ESK_EENS1_15EpilogueDefaultEEEEEvvEEEEvNT_6ParamsE,@function
        .size           _ZN7cutlass13device_kernelINS_4gemm6kernel13GemmUniversalIN4cute5tupleIJiiiiEEENS1_10collective13CollectiveMmaINS1_34MainloopSm90TmaGmmaWarpSpecializedILi5ENS5_IJNS4_1CILi2EEESB_NSA_ILi1EEEEEENS1_32KernelTmaWarpSpecializedPingpongEEENS5_IJNSA_ILi64EEENSA_ILi256EEENSA_ILi32EEEEEENS_10tfloat32_tENS5_IJlSC_lEEESK_SL_NS4_8TiledMMAINS4_8MMA_AtomIJNS4_4SM904GMMA30MMA_64x256x8_F32TF32TF32_SS_TNILNSP_7ScaleInE1ELSR_1EEEEEENS4_6LayoutINS5_IJSC_SC_SC_EEENS5_IJNSA_ILi0EEESW_SW_EEEEENS5_IJNS4_10UnderscoreESZ_SZ_EEEEENS4_23SM90_TMA_LOAD_MULTICASTENS4_14ComposedLayoutINS4_7SwizzleILi3ELi4ELi3EEENS4_18smem_ptr_flag_bitsILi32EEENSU_INS5_IJNSA_ILi8EEESI_EEENS5_IJSI_SC_EEEEEEEvNS4_8identityES12_S1C_vS1D_EENS_8epilogue10collective6detail29Sm90TmaWarpSpecializedAdapterINS1G_15DefaultEpilogueISK_SL_SL_NS1F_6thread17LinearCombinationISK_Li1EffLNS1K_9ScaleType4KindE0ELNS_15FloatRoundStyleE2ESK_EENS1_15EpilogueDefaultEEEEEvvEEEEvNT_6ParamsE,(.L_x_331 - _ZN7cutlass13device_kernelINS_4gemm6kernel13GemmUniversalIN4cute5tupleIJiiiiEEENS1_10collective13CollectiveMmaINS1_34MainloopSm90TmaGmmaWarpSpecializedILi5ENS5_IJNS4_1CILi2EEESB_NSA_ILi1EEEEEENS1_32KernelTmaWarpSpecializedPingpongEEENS5_IJNSA_ILi64EEENSA_ILi256EEENSA_ILi32EEEEEENS_10tfloat32_tENS5_IJlSC_lEEESK_SL_NS4_8TiledMMAINS4_8MMA_AtomIJNS4_4SM904GMMA30MMA_64x256x8_F32TF32TF32_SS_TNILNSP_7ScaleInE1ELSR_1EEEEEENS4_6LayoutINS5_IJSC_SC_SC_EEENS5_IJNSA_ILi0EEESW_SW_EEEEENS5_IJNS4_10UnderscoreESZ_SZ_EEEEENS4_23SM90_TMA_LOAD_MULTICASTENS4_14ComposedLayoutINS4_7SwizzleILi3ELi4ELi3EEENS4_18smem_ptr_flag_bitsILi32EEENSU_INS5_IJNSA_ILi8EEESI_EEENS5_IJSI_SC_EEEEEEEvNS4_8identityES12_S1C_vS1D_EENS_8epilogue10collective6detail29Sm90TmaWarpSpecializedAdapterINS1G_15DefaultEpilogueISK_SL_SL_NS1F_6thread17LinearCombinationISK_Li1EffLNS1K_9ScaleType4KindE0ELNS_15FloatRoundStyleE2ESK_EENS1_15EpilogueDefaultEEEEEvvEEEEvNT_6ParamsE)
        .other          _ZN7cutlass13device_kernelINS_4gemm6kernel13GemmUniversalIN4cute5tupleIJiiiiEEENS1_10collective13CollectiveMmaINS1_34MainloopSm90TmaGmmaWarpSpecializedILi5ENS5_IJNS4_1CILi2EEESB_NSA_ILi1EEEEEENS1_32KernelTmaWarpSpecializedPingpongEEENS5_IJNSA_ILi64EEENSA_ILi256EEENSA_ILi32EEEEEENS_10tfloat32_tENS5_IJlSC_lEEESK_SL_NS4_8TiledMMAINS4_8MMA_AtomIJNS4_4SM904GMMA30MMA_64x256x8_F32TF32TF32_SS_TNILNSP_7ScaleInE1ELSR_1EEEEEENS4_6LayoutINS5_IJSC_SC_SC_EEENS5_IJNSA_ILi0EEESW_SW_EEEEENS5_IJNS4_10UnderscoreESZ_SZ_EEEEENS4_23SM90_TMA_LOAD_MULTICASTENS4_14ComposedLayoutINS4_7SwizzleILi3ELi4ELi3EEENS4_18smem_ptr_flag_bitsILi32EEENSU_INS5_IJNSA_ILi8EEESI_EEENS5_IJSI_SC_EEEEEEEvNS4_8identityES12_S1C_vS1D_EENS_8epilogue10collective6detail29Sm90TmaWarpSpecializedAdapterINS1G_15DefaultEpilogueISK_SL_SL_NS1F_6thread17LinearCombinationISK_Li1EffLNS1K_9ScaleType4KindE0ELNS_15FloatRoundStyleE2ESK_EENS1_15EpilogueDefaultEEEEEvvEEEEvNT_6ParamsE,@"STO_CUDA_ENTRY STV_DEFAULT"
_ZN7cutlass13device_kernelINS_4gemm6kernel13GemmUniversalIN4cute5tupleIJiiiiEEENS1_10collective13CollectiveMmaINS1_34MainloopSm90TmaGmmaWarpSpecializedILi5ENS5_IJNS4_1CILi2EEESB_NSA_ILi1EEEEEENS1_32KernelTmaWarpSpecializedPingpongEEENS5_IJNSA_ILi64EEENSA_ILi256EEENSA_ILi32EEEEEENS_10tfloat32_tENS5_IJlSC_lEEESK_SL_NS4_8TiledMMAINS4_8MMA_AtomIJNS4_4SM904GMMA30MMA_64x256x8_F32TF32TF32_SS_TNILNSP_7ScaleInE1ELSR_1EEEEEENS4_6LayoutINS5_IJSC_SC_SC_EEENS5_IJNSA_ILi0EEESW_SW_EEEEENS5_IJNS4_10UnderscoreESZ_SZ_EEEEENS4_23SM90_TMA_LOAD_MULTICASTENS4_14ComposedLayoutINS4_7SwizzleILi3ELi4ELi3EEENS4_18smem_ptr_flag_bitsILi32EEENSU_INS5_IJNSA_ILi8EEESI_EEENS5_IJSI_SC_EEEEEEEvNS4_8identityES12_S1C_vS1D_EENS_8epilogue10collective6detail29Sm90TmaWarpSpecializedAdapterINS1G_15DefaultEpilogueISK_SL_SL_NS1F_6thread17LinearCombinationISK_Li1EffLNS1K_9ScaleType4KindE0ELNS_15FloatRoundStyleE2ESK_EENS1_15EpilogueDefaultEEEEEvvEEEEvNT_6ParamsE:
[----:B------:R-:W0:Y:S02]  /*0000*/  LDC R1, c[0x0][0x28] ;  /* 0x00000a00ff017b82 */ /* 0x000e240000000800 */
[----:B0-----:R-:W-:Y:S01]  /*0010*/  VIADD R1, R1, 0xfffffff8 ;  /* 0xfffffff801017836 */ /* 0x001fe20000000000 */
[----:B------:R-:W0:Y:S01]  /*0020*/  S2R R4, SR_TID.X ;  /* 0x0000000000047919 */ /* 0x000e220000002100 */
[----:B------:R-:W-:Y:S01]  /*0030*/  ELECT P0, URZ, PT ;  /* 0x00000000003f782f */ /* 0x000fe20003800000 */
[----:B------:R-:W-:Y:S01]  /*0040*/  BSSY B0, `(.L_x_0) ;  /* 0x000000f000007945 */ /* 0x000fe20003800000 */
[--C-:B0-----:R-:W-:Y:S02]  /*0050*/  SHF.R.U32.HI R2, RZ, 0x5, R4.reuse ;  /* 0x00000005ff027819 */ /* 0x101fe40000011604 */
[----:B------:R-:W-:-:S03]  /*0060*/  SHF.R.U32.HI R7, RZ, 0x7, R4 ;  /* 0x00000007ff077819 */ /* 0x000fc60000011604 */
[----:B------:R-:W0:Y:S04]  /*0070*/  SHFL.IDX PT, R5, R2, RZ, 0x1f ;  /* 0x00001fff02057589 */ /* 0x000e2800000e0000 */
[----:B------:R1:W2:Y:S01]  /*0080*/  SHFL.IDX PT, R10, R7, RZ, 0x1f ;  /* 0x00001fff070a7589 */ /* 0x0002a200000e0000 */
[----:B0-----:R-:W-:-:S13]  /*0090*/  ISETP.NE.OR P0, PT, R5, RZ, !P0 ;  /* 0x000000ff0500720c */ /* 0x001fda0004705670 */
[----:B-12---:R-:W-:Y:S05]  /*00a0*/  @P0 BRA `(.L_x_1) ;  /* 0x0000000000200947 */ /* 0x006fea0003800000 */
[----:B------:R-:W-:Y:S02]  /*00b0*/  ULDC.64 UR4, c[0x0][0x198] ;  /* 0x0000660000047ab9 */ /* 0x000fe40000000a00 */
[----:B------:R-:W-:Y:S02]  /*00c0*/  UIADD3 UR6, UP0, UR4, 0xf0, URZ ;  /* 0x000000f004067890 */ /* 0x000fe4000ff1e03f */
[----:B------:R-:W-:Y:S02]  /*00d0*/  UIADD3 UR4, UP1, UR4, 0x1f0, URZ ;  /* 0x000001f004047890 */ /* 0x000fe4000ff3e03f */
[----:B------:R-:W-:Y:S02]  /*00e0*/  UIADD3.X UR7, URZ, UR5, URZ, UP0, !UPT ;  /* 0x000000053f077290 */ /* 0x000fe400087fe43f */
[----:B------:R-:W-:-:S07]  /*00f0*/  UIADD3.X UR5, URZ, UR5, URZ, UP1, !UPT ;  /* 0x000000053f057290 */ /* 0x000fce0008ffe43f */
[----:B------:R0:W-:Y:S02]  /*0100*/  UTMACCTL.PF [UR6] ;  /* 0x00000000060079b9 */ /* 0x0001e40008040000 */
[----:B------:R0:W-:Y:S02]  /*0110*/  UTMACCTL.PF [UR4] ;  /* 0x00000000040079b9 */ /* 0x0001e40008040000 */
[----:B0-----:R-:W-:Y:S01]  /*0120*/  NOP ;  /* 0x0000000000007918 */ /* 0x001fe20000000000 */
.L_x_1:
[----:B------:R-:W-:Y:S05]  /*0130*/  BSYNC B0 ;  /* 0x0000000000007941 */ /* 0x000fea0003800000 */
.L_x_0:
[----:B------:R-:W0:Y:S01]  /*0140*/  SHFL.IDX PT, R8, R2, RZ, 0x1f ;  /* 0x00001fff02087589 */ /* 0x000e2200000e0000 */
[----:B------:R-:W-:-:S04]  /*0150*/  SHF.R.S32.HI R3, RZ, 0x1f, R4 ;  /* 0x0000001fff037819 */ /* 0x000fc80000011404 */
[----:B------:R-:W-:Y:S02]  /*0160*/  LEA.HI R3, R3, R4, RZ, 0x7 ;  /* 0x0000000403037211 */ /* 0x000fe400078f38ff */
[----:B0-----:R-:W-:-:S13]  /*0170*/  ISETP.NE.AND P0, PT, R8, RZ, PT ;  /* 0x000000ff0800720c */ /* 0x001fda0003f05270 */
[----:B------:R-:W-:Y:S05]  /*0180*/  @P0 BRA `(.L_x_2) ;  /* 0x0000000000600947 */ /* 0x000fea0003800000 */
[----:B------:R-:W0:Y:S01]  /*0190*/  S2UR UR8, SR_CgaCtaId ;  /* 0x00000000000879c3 */ /* 0x000e220000008800 */
[----:B------:R-:W-:Y:S01]  /*01a0*/  UMOV UR4, 0x400 ;  /* 0x0000040000047882 */ /* 0x000fe20000000000 */
[----:B------:R-:W-:Y:S01]  /*01b0*/  UMOV UR5, 0x1 ;  /* 0x0000000100057882 */ /* 0x000fe20000000000 */
[----:B------:R-:W-:Y:S01]  /*01c0*/  UMOV UR6, 0x3 ;  /* 0x0000000300067882 */ /* 0x000fe20000000000 */
[----:B------:R-:W-:Y:S01]  /*01d0*/  ELECT P0, URZ, PT ;  /* 0x00000000003f782f */ /* 0x000fe20003800000 */
[----:B------:R-:W-:-:S04]  /*01e0*/  UIADD3 UR6, -UR6, 0x100000, URZ ;  /* 0x0010000006067890 */ /* 0x000fc8000fffe13f */
[----:B------:R-:W-:Y:S02]  /*01f0*/  USHF.L.U32 UR7, UR6, 0xb, URZ ;  /* 0x0000000b06077899 */ /* 0x000fe4000800063f */
[----:B------:R-:W-:Y:S02]  /*0200*/  USHF.L.U32 UR6, UR6, 0x1, URZ ;  /* 0x0000000106067899 */ /* 0x000fe4000800063f */
[----:B0-----:R-:W-:Y:S02]  /*0210*/  ULEA UR8, UR8, UR4, 0x18 ;  /* 0x0000000408087291 */ /* 0x001fe4000f8ec03f */
[----:B------:R-:W-:-:S04]  /*0220*/  UIADD3 UR4, -UR5, 0x100000, URZ ;  /* 0x0010000005047890 */ /* 0x000fc8000fffe13f */
[----:B------:R-:W-:Y:S02]  /*0230*/  USHF.L.U32 UR5, UR4, 0xb, URZ ;  /* 0x0000000b04057899 */ /* 0x000fe4000800063f */
[----:B------:R-:W-:Y:S01]  /*0240*/  USHF.L.U32 UR4, UR4, 0x1, URZ ;  /* 0x0000000104047899 */ /* 0x000fe2000800063f */
[----:B------:R-:W0:Y:S11]  /*0250*/  FENCE.VIEW.ASYNC.S ;  /* 0x00000000000073c6 */ /* 0x000e360000000000 */
[----:B0-----:R0:W1:Y:S01]  /*0260*/  SYNCS.EXCH.64 URZ, [UR8], UR4 ;  /* 0x00000004083f75b2 */ /* 0x0010620008000100 */
[----:B------:R0:W2:Y:S01]  /*0270*/  SYNCS.EXCH.64 URZ, [UR8+0x28], UR6 ;  /* 0x00002806083f75b2 */ /* 0x0000a20008000100 */
[----:B------:R0:W3:Y:S01]  /*0280*/  SYNCS.EXCH.64 URZ, [UR8+0x8], UR4 ;  /* 0x00000804083f75b2 */ /* 0x0000e20008000100 */
[----:B------:R0:W4:Y:S01]  /*0290*/  SYNCS.EXCH.64 URZ, [UR8+0x30], UR6 ;  /* 0x00003006083f75b2 */ /* 0x0001220008000100 */
[----:B------:R0:W0:Y:S01]  /*02a0*/  SYNCS.EXCH.64 URZ, [UR8+0x10], UR4 ;  /* 0x00001004083f75b2 */ /* 0x0000220008000100 */
[----:B------:R0:W0:Y:S01]  /*02b0*/  SYNCS.EXCH.64 URZ, [UR8+0x38], UR6 ;  /* 0x00003806083f75b2 */ /* 0x0000220008000100 */
[----:B------:R0:W0:Y:S01]  /*02c0*/  SYNCS.EXCH.64 URZ, [UR8+0x18], UR4 ;  /* 0x00001804083f75b2 */ /* 0x0000220008000100 */
[----:B------:R0:W0:Y:S01]  /*02d0*/  SYNCS.EXCH.64 URZ, [UR8+0x40], UR6 ;  /* 0x00004006083f75b2 */ /* 0x0000220008000100 */
[----:B------:R0:W0:Y:S01]  /*02e0*/  SYNCS.EXCH.64 URZ, [UR8+0x20], UR4 ;  /* 0x00002004083f75b2 */ /* 0x0000220008000100 */
[----:B------:R0:W0:Y:S01]  /*02f0*/  SYNCS.EXCH.64 URZ, [UR8+0x48], UR6 ;  /* 0x00004806083f75b2 */ /* 0x0000220008000100 */
[----:B------:R-:W-:Y:S01]  /*0300*/  NOP ;  /* 0x0000000000007918 */ /* 0x000fe20000000000 */
.L_x_2:
[----:B------:R-:W5:Y:S01]  /*0310*/  SHFL.IDX PT, R13, R2, RZ, 0x1f ;  /* 0x00001fff020d7589 */ /* 0x000f6200000e0000 */
[----:B------:R-:W1:Y:S01]  /*0320*/  S2UR UR12, SR_CTAID.X ;  /* 0x00000000000c79c3 */ /* 0x000e620000002500 */
[----:B------:R-:W-:Y:S02]  /*0330*/  LOP3.LUT R3, R3, 0xffffff80, RZ, 0xc0, !PT ;  /* 0xffffff8003037812 */ /* 0x000fe400078ec0ff */
[----:B------:R-:W-:Y:S01]  /*0340*/  ELECT P0, URZ, PT ;  /* 0x00000000003f782f */ /* 0x000fe20003800000 */
[----:B------:R2:W3:Y:S01]  /*0350*/  SHFL.IDX PT, R12, R2, RZ, 0x1f ;  /* 0x00001fff020c7589 */ /* 0x0004e200000e0000 */
[----:B------:R-:W-:Y:S01]  /*0360*/  ELECT P1, URZ, PT ;  /* 0x00000000003f782f */ /* 0x000fe20003820000 */
[----:B------:R-:W-:Y:S01]  /*0370*/  NOP ;  /* 0x0000000000007918 */ /* 0x000fe20000000000 */
[----:B------:R-:W-:Y:S01]  /*0380*/  IMAD.IADD R3, R4, 0x1, -R3 ;  /* 0x0000000104037824 */ /* 0x000fe200078e0a03 */
[----:B------:R-:W4:Y:S01]  /*0390*/  S2R R6, SR_CTAID.Y ;  /* 0x0000000000067919 */ /* 0x000f220000002600 */
[----:B0-----:R-:W-:Y:S01]  /*03a0*/  ULDC UR4, c[0x0][0x150] ;  /* 0x0000540000047ab9 */ /* 0x001fe20000000800 */
[----:B------:R-:W0:Y:S01]  /*03b0*/  LDC R14, c[0x0][0x144] ;  /* 0x00005100ff0e7b82 */ /* 0x000e220000000800 */
[----:B------:R-:W-:Y:S01]  /*03c0*/  UMOV UR11, 0x80 ;  /* 0x00000080000b7882 */ /* 0x000fe20000000000 */
[----:B------:R-:W-:Y:S01]  /*03d0*/  SHF.R.S32.HI R0, RZ, 0x1f, R3 ;  /* 0x0000001fff007819 */ /* 0x000fe20000011403 */
[----:B------:R-:W-:Y:S01]  /*03e0*/  NOP ;  /* 0x0000000000007918 */ /* 0x000fe20000000000 */
[C---:B------:R-:W-:Y:S01]  /*03f0*/  VIADD R35, R10.reuse, 0xffffffff ;  /* 0xffffffff0a237836 */ /* 0x040fe20000000000 */
[----:B------:R-:W-:Y:S01]  /*0400*/  ISETP.NE.AND P4, PT, R10, RZ, PT ;  /* 0x000000ff0a00720c */ /* 0x000fe20003f85270 */
[----:B------:R-:W-:Y:S01]  /*0410*/  IMAD.MOV.U32 R153, RZ, RZ, 0x1 ;  /* 0x00000001ff997424 */ /* 0x000fe200078e00ff */
[----:B------:R-:W-:Y:S01]  /*0420*/  LEA.HI R9, R0, R3, RZ, 0x3 ;  /* 0x0000000300097211 */ /* 0x000fe200078f18ff */
[----:B------:R-:W0:Y:S01]  /*0430*/  LDC R15, c[0x0][0x140] ;  /* 0x00005000ff0f7b82 */ /* 0x000e220000000800 */
[----:B------:R-:W-:-:S02]  /*0440*/  ISETP.GE.U32.AND P6, PT, R35, 0x2, PT ;  /* 0x000000022300780c */ /* 0x000fc40003fc6070 */
[--C-:B------:R-:W-:Y:S02]  /*0450*/  SHF.R.S32.HI R11, RZ, 0x3, R9.reuse ;  /* 0x00000003ff0b7819 */ /* 0x100fe40000011409 */
[----:B--2---:R-:W-:Y:S02]  /*0460*/  SHF.R.S32.HI R2, RZ, 0x1f, R9 ;  /* 0x0000001fff027819 */ /* 0x004fe40000011409 */
[----:B------:R-:W-:Y:S01]  /*0470*/  SHF.R.S32.HI R9, RZ, 0x1f, R8 ;  /* 0x0000001fff097819 */ /* 0x000fe20000011408 */
[----:B------:R-:W2:Y:S01]  /*0480*/  LDC R25, c[0x0][0x148] ;  /* 0x00005200ff197b82 */ /* 0x000ea20000000800 */
[----:B-----5:R-:W-:Y:S02]  /*0490*/  ISETP.NE.OR P0, PT, R13, RZ, !P0 ;  /* 0x000000ff0d00720c */ /* 0x020fe40004705670 */
[----:B-1----:R-:W-:Y:S02]  /*04a0*/  I2FP.F32.U32 R13, UR12 ;  /* 0x0000000c000d7c45 */ /* 0x002fe40008201000 */
[----:B------:R-:W-:-:S02]  /*04b0*/  LEA.HI R2, R2, R11, RZ, 0x2 ;  /* 0x0000000b02027211 */ /* 0x000fc400078f10ff */
[----:B------:R-:W-:Y:S01]  /*04c0*/  LEA.HI R9, R9, R8, RZ, 0x2 ;  /* 0x0000000809097211 */ /* 0x000fe200078f10ff */
[----:B------:R-:W-:Y:S01]  /*04d0*/  FMUL R13, R13, UR4 ;  /* 0x000000040d0d7c20 */ /* 0x000fe20008400000 */
[----:B---3--:R-:W-:Y:S01]  /*04e0*/  ISETP.NE.OR P1, PT, R12, RZ, !P1 ;  /* 0x000000ff0c00720c */ /* 0x008fe20004f25670 */
[----:B------:R-:W-:Y:S01]  /*04f0*/  ULDC UR4, c[0x0][0x154] ;  /* 0x0000550000047ab9 */ /* 0x000fe20000000800 */
[----:B------:R-:W-:Y:S02]  /*0500*/  LOP3.LUT R12, R2, 0xfffffffc, RZ, 0xc0, !PT ;  /* 0xfffffffc020c7812 */ /* 0x000fe400078ec0ff */
[----:B------:R-:W-:Y:S01]  /*0510*/  LOP3.LUT R9, R9, 0x3ffffffc, RZ, 0xc0, !PT ;  /* 0x3ffffffc09097812 */ /* 0x000fe200078ec0ff */
[----:B------:R-:W1:Y:S01]  /*0520*/  F2I.U32.TRUNC.NTZ R13, R13 ;  /* 0x0000000d000d7305 */ /* 0x000e62000020f000 */
[----:B------:R-:W-:Y:S01]  /*0530*/  SHF.R.S32.HI R2, RZ, 0x1f, R5 ;  /* 0x0000001fff027819 */ /* 0x000fe20000011405 */
[----:B------:R-:W-:Y:S01]  /*0540*/  IMAD.IADD R12, R11, 0x1, -R12 ;  /* 0x000000010b0c7824 */ /* 0x000fe200078e0a0c */
[----:B------:R-:W-:Y:S01]  /*0550*/  VOTEU.ALL UP1, P0 ;  /* 0x00000000003f7886 */ /* 0x000fe20000020000 */
[----:B------:R-:W-:Y:S01]  /*0560*/  IMAD.IADD R9, R8, 0x1, -R9 ;  /* 0x0000000108097824 */ /* 0x000fe200078e0a09 */
[----:B------:R-:W-:Y:S01]  /*0570*/  LEA.HI R2, R2, R5, RZ, 0x2 ;  /* 0x0000000502027211 */ /* 0x000fe200078f10ff */
[----:B------:R-:W-:Y:S01]  /*0580*/  VOTEU.ALL UP0, P0 ;  /* 0x00000000003f7886 */ /* 0x000fe20000000000 */
[----:B----4-:R-:W-:Y:S01]  /*0590*/  I2FP.F32.U32 R8, R6 ;  /* 0x0000000600087245 */ /* 0x010fe20000201000 */
[----:B------:R-:W-:Y:S01]  /*05a0*/  IMAD R9, R9, 0x4, R12 ;  /* 0x0000000409097824 */ /* 0x000fe200078e020c */
[----:B------:R-:W-:Y:S01]  /*05b0*/  LOP3.LUT R2, R2, 0xfffffffc, RZ, 0xc0, !PT ;  /* 0xfffffffc02027812 */ /* 0x000fe200078ec0ff */
[----:B------:R-:W-:Y:S01]  /*05c0*/  VOTEU.ALL UP2, P1 ;  /* 0x00000000003f7886 */ /* 0x000fe20000840000 */
[----:B------:R-:W3:Y:S01]  /*05d0*/  @!UP1 S2UR UR7, SR_CgaCtaId ;  /* 0x00000000000799c3 */ /* 0x000ee20000008800 */
[----:B------:R-:W-:Y:S01]  /*05e0*/  FMUL R8, R8, UR4 ;  /* 0x0000000408087c20 */ /* 0x000fe20008400000 */
[----:B------:R-:W-:Y:S01]  /*05f0*/  IMAD.SHL.U32 R152, R9, 0x4, RZ ;  /* 0x0000000409987824 */ /* 0x000fe200078e00ff */
[----:B------:R-:W-:Y:S01]  /*0600*/  UMOV UR4, 0x20 ;  /* 0x0000002000047882 */ /* 0x000fe20000000000 */
[----:B------:R-:W-:Y:S01]  /*0610*/  IMAD.IADD R5, R5, 0x1, -R2 ;  /* 0x0000000105057824 */ /* 0x000fe200078e0a02 */
[----:B------:R-:W-:Y:S01]  /*0620*/  LEA.HI R2, R9, R9, RZ, 0x1 ;  /* 0x0000000909027211 */ /* 0x000fe200078f08ff */
[----:B-1----:R-:W-:Y:S01]  /*0630*/  IMAD.MOV R13, RZ, RZ, -R13 ;  /* 0x000000ffff0d7224 */ /* 0x002fe200078e0a0d */
[----:B------:R-:W1:Y:S01]  /*0640*/  F2I.U32.TRUNC.NTZ R8, R8 ;  /* 0x0000000800087305 */ /* 0x000e62000020f000 */
[----:B------:R-:W4:Y:S01]  /*0650*/  @!UP2 S2UR UR10, SR_CgaCtaId ;  /* 0x00000000000aa9c3 */ /* 0x000f220000008800 */
[----:B------:R-:W-:Y:S01]  /*0660*/  LOP3.LUT R2, R2, 0xfffffffe, RZ, 0xc0, !PT ;  /* 0xfffffffe02027812 */ /* 0x000fe200078ec0ff */
[----:B0-----:R-:W-:Y:S01]  /*0670*/  IMAD R21, R14, R13, UR12 ;  /* 0x0000000c0e157e24 */ /* 0x001fe2000f8e020d */
[----:B------:R-:W-:Y:S01]  /*0680*/  @!UP1 UMOV UR6, 0x400 ;  /* 0x0000040000069882 */ /* 0x000fe20000000000 */
[----:B------:R-:W-:-:S04]  /*0690*/  @!UP1 UIADD3 UR4, -UR4, 0x100000, URZ ;  /* 0x0010000004049890 */ /* 0x000fc8000fffe13f */
[----:B------:R-:W-:Y:S02]  /*06a0*/  @!UP1 USHF.L.U32 UR5, UR4, 0xb, URZ ;  /* 0x0000000b04059899 */ /* 0x000fe4000800063f */
[----:B------:R-:W-:Y:S01]  /*06b0*/  @!UP1 USHF.L.U32 UR4, UR4, 0x1, URZ ;  /* 0x0000000104049899 */ /* 0x000fe2000800063f */
[C---:B------:R-:W-:Y:S01]  /*06c0*/  LOP3.LUT R152, R9.reuse, 0xc, R152, 0x78, !PT ;  /* 0x0000000c09987812 */ /* 0x040fe200078e7898 */
[----:B------:R-:W-:Y:S01]  /*06d0*/  IMAD.IADD R2, R9, 0x1, -R2 ;  /* 0x0000000109027824 */ /* 0x000fe200078e0a02 */
[----:B------:R-:W-:Y:S01]  /*06e0*/  @!UP2 UMOV UR9, 0x400 ;  /* 0x000004000009a882 */ /* 0x000fe20000000000 */
[----:B------:R-:W-:Y:S01]  /*06f0*/  VOTEU.ALL UP3, P1 ;  /* 0x00000000003f7886 */ /* 0x000fe20000860000 */
[----:B------:R-:W-:Y:S01]  /*0700*/  VOTEU.ALL UP4, P1 ;  /* 0x00000000003f7886 */ /* 0x000fe20000880000 */
[----:B------:R-:W-:Y:S01]  /*0710*/  VOTEU.ALL UP5, P1 ;  /* 0x00000000003f7886 */ /* 0x000fe200008a0000 */
[----:B------:R-:W-:Y:S01]  /*0720*/  ISETP.NE.AND P3, PT, R2, R21, PT ;  /* 0x000000150200720c */ /* 0x000fe20003f65270 */
[----:B------:R0:W0:Y:S01]  /*0730*/  SHFL.IDX PT, R14, R7, RZ, 0x1f ;  /* 0x00001fff070e7589 */ /* 0x00002200000e0000 */
[----:B------:R-:W-:Y:S01]  /*0740*/  ISETP.EQ.U32.AND P2, PT, R15, 0x1, PT ;  /* 0x000000010f00780c */ /* 0x000fe20003f42070 */
[----:B-1----:R-:W-:Y:S01]  /*0750*/  IMAD.MOV R20, RZ, RZ, -R8 ;  /* 0x000000ffff147224 */ /* 0x002fe200078e0a08 */
[----:B---3--:R-:W-:-:S02]  /*0760*/  @!UP1 ULEA UR8, UR7, UR6, 0x18 ;  /* 0x0000000607089291 */ /* 0x008fc4000f8ec03f */
[----:B------:R-:W-:-:S04]  /*0770*/  @!UP2 UIADD3 UR6, -UR11, 0x100000, URZ ;  /* 0x001000000b06a890 */ /* 0x000fc8000fffe13f */
[----:B------:R-:W-:Y:S02]  /*0780*/  @!UP2 USHF.L.U32 UR7, UR6, 0xb, URZ ;  /* 0x0000000b0607a899 */ /* 0x000fe4000800063f */
[----:B------:R-:W-:Y:S01]  /*0790*/  @!UP2 USHF.L.U32 UR6, UR6, 0x1, URZ ;  /* 0x000000010606a899 */ /* 0x000fe2000800063f */
[----:B--2---:R-:W-:Y:S01]  /*07a0*/  IMAD R9, R25, R20, R6 ;  /* 0x0000001419097224 */ /* 0x004fe200078e0206 */
[----:B------:R-:W-:Y:S01]  /*07b0*/  VOTEU.ALL UP1, P0 ;  /* 0x00000000003f7886 */ /* 0x000fe20000020000 */
[----:B------:R-:W-:Y:S01]  /*07c0*/  LOP3.LUT P0, RZ, R3, 0x7, RZ, 0xc0, !PT ;  /* 0x0000000703ff7812 */ /* 0x000fe2000780c0ff */
[----:B----4-:R-:W-:Y:S01]  /*07d0*/  @!UP2 ULEA UR9, UR10, UR9, 0x18 ;  /* 0x000000090a09a291 */ /* 0x010fe2000f8ec03f */
[----:B------:R-:W-:Y:S01]  /*07e0*/  @P3 LEA.HI R2, R152, R152, RZ, 0x1 ;  /* 0x0000009898023211 */ /* 0x000fe200078f08ff */
[----:B------:R-:W-:Y:S01]  /*07f0*/  VOTEU.ALL UP2, P1 ;  /* 0x00000000003f7886 */ /* 0x000fe20000840000 */
[----:B------:R-:W-:Y:S01]  /*0800*/  ISETP.NE.AND P1, PT, R5, 0x3, PT ;  /* 0x000000030500780c */ /* 0x000fe20003f25270 */
[----:B------:R-:W1:Y:S02]  /*0810*/  FENCE.VIEW.ASYNC.S ;  /* 0x00000000000073c6 */ /* 0x000e640000000000 */
[----:B-1----:R1:W2:Y:S01]  /*0820*/  @!UP0 SYNCS.EXCH.64 URZ, [UR8+0x80], UR4 ;  /* 0x00008004083f85b2 */ /* 0x0022a20008000100 */
[----:B------:R-:W-:-:S02]  /*0830*/  @P3 SHF.R.S32.HI R2, RZ, 0x1, R2 ;  /* 0x00000001ff023819 */ /* 0x000fc40000011402 */
[----:B------:R-:W-:Y:S02]  /*0840*/  ISETP.EQ.OR P1, PT, R5, RZ, !P1 ;  /* 0x000000ff0500720c */ /* 0x000fe40004f22670 */
[----:B------:R-:W-:Y:S02]  /*0850*/  @P3 ISETP.NE.AND P5, PT, R2, R9, PT ;  /* 0x000000090200320c */ /* 0x000fe40003fa5270 */
[----:B------:R-:W-:Y:S02]  /*0860*/  ISETP.LT.U32.AND P0, PT, R152, 0x4, !P0 ;  /* 0x000000049800780c */ /* 0x000fe40004701070 */
[----:B------:R-:W-:Y:S02]  /*0870*/  ISETP.EQ.AND P1, PT, R10, RZ, P1 ;  /* 0x000000ff0a00720c */ /* 0x000fe40000f22270 */
[----:B------:R-:W-:Y:S02]  /*0880*/  SEL R2, RZ, 0x1, !P0 ;  /* 0x00000001ff027807 */ /* 0x000fe40004000000 */
[----:B------:R-:W-:-:S02]  /*0890*/  @P3 SEL R153, RZ, 0x1, P5 ;  /* 0x00000001ff993807 */ /* 0x000fc40002800000 */
[----:B------:R-:W-:Y:S01]  /*08a0*/  SEL R16, RZ, 0x1, !P1 ;  /* 0x00000001ff107807 */ /* 0x000fe20004800000 */
[----:B------:R1:W3:Y:S01]  /*08b0*/  @!UP1 SYNCS.EXCH.64 URZ, [UR8+0x88], UR4 ;  /* 0x00008804083f95b2 */ /* 0x0002e20008000100 */
[----:B------:R-:W-:Y:S01]  /*08c0*/  NOP ;  /* 0x0000000000007918 */ /* 0x000fe20000000000 */
[----:B------:R-:W-:Y:S02]  /*08d0*/  LOP3.LUT R153, R153, R2, RZ, 0xc0, !PT ;  /* 0x0000000299997212 */ /* 0x000fe400078ec0ff */
[----:B------:R-:W-:Y:S01]  /*08e0*/  SEL R16, R16, 0x2, P6 ;  /* 0x0000000210107807 */ /* 0x000fe20003000000 */
[----:B------:R1:W4:Y:S01]  /*08f0*/  @!UP2 SYNCS.EXCH.64 URZ, [UR9+0x60], UR6 ;  /* 0x00006006093fa5b2 */ /* 0x0003220008000100 */
[----:B------:R1:W0:Y:S01]  /*0900*/  @!UP3 SYNCS.EXCH.64 URZ, [UR9+0x68], UR6 ;  /* 0x00006806093fb5b2 */ /* 0x0002220008000100 */
[----:B------:R1:W0:Y:S01]  /*0910*/  @!UP4 SYNCS.EXCH.64 URZ, [UR9+0x70], UR6 ;  /* 0x00007006093fc5b2 */ /* 0x0002220008000100 */
[----:B------:R1:W0:Y:S01]  /*0920*/  @!UP5 SYNCS.EXCH.64 URZ, [UR9+0x78], UR6 ;  /* 0x00007806093fd5b2 */ /* 0x0002220008000100 */
[----:B------:R-:W-:Y:S01]  /*0930*/  NOP ;  /* 0x0000000000007918 */ /* 0x000fe20000000000 */
[----:B-12---:R-:W-:Y:S05]  /*0940*/  @!P2 BRA `(.L_x_3) ;  /* 0x000000000008a947 */ /* 0x006fea0003800000 */
[----:B0--34-:R-:W-:Y:S01]  /*0950*/  UCGABAR_ARV ;  /* 0x00000000000079c7 */ /* 0x019fe20008000000 */
[----:B------:R-:W-:Y:S05]  /*0960*/  BRA `(.L_x_4) ;  /* 0x0000000000047947 */ /* 0x000fea0003800000 */
.L_x_3:
[----:B0--34-:R-:W-:Y:S01]  /*0970*/  NOP ;  /* 0x0000000000007918 */ /* 0x019fe20000000000 */
.L_x_4:
[----:B------:R-:W-:Y:S01]  /*0980*/  ULDC.64 UR4, c[0x0][0x598] ;  /* 0x0001660000047ab9 */ /* 0x000fe20000000a00 */
[----:B------:R-:W-:Y:S01]  /*0990*/  ULDC.64 UR36, c[0x0][0x208] ;  /* 0x0000820000247ab9 */ /* 0x000fe20000000a00 */
[----:B------:R-:W-:-:S04]  /*09a0*/  ISETP.NE.U32.AND P0, PT, RZ, UR4, PT ;  /* 0x00000004ff007c0c */ /* 0x000fc8000bf05070 */
[----:B------:R-:W-:-:S13]  /*09b0*/  ISETP.NE.AND.EX P0, PT, RZ, UR5, PT, P0 ;  /* 0x00000005ff007c0c */ /* 0x000fda000bf05300 */
[----:B------:R-:W-:Y:S05]  /*09c0*/  @!P0 BRA `(.L_x_5) ;  /* 0x00000000001c8947 */ /* 0x000fea0003800000 */
[----:B------:R-:W0:Y:S02]  /*09d0*/  LDC.64 R8, c[0x0][0x598] ;  /* 0x00016600ff087b82 */ /* 0x000e240000000a00 */
[----:B0-----:R-:W2:Y:S02]  /*09e0*/  LDG.E.64 R8, desc[UR36][R8.64] ;  /* 0x0000002408087981 */ /* 0x001ea4000c1e1b00 */
[----:B--2---:R-:W-:-:S04]  /*09f0*/  ISETP.NE.U32.AND P0, PT, R8, RZ, PT ;  /* 0x000000ff0800720c */ /* 0x004fc80003f05070 */
[----:B------:R-:W-:-:S13]  /*0a00*/  ISETP.NE.AND.EX P0, PT, R9, RZ, PT, P0 ;  /* 0x000000ff0900720c */ /* 0x000fda0003f05300 */
[----:B------:R-:W-:Y:S05]  /*0a10*/  @!P0 BRA `(.L_x_5) ;  /* 0x0000000000088947 */ /* 0x000fea0003800000 */
[----:B------:R0:W5:Y:S01]  /*0a20*/  LD.E R154, desc[UR36][R8.64] ;  /* 0x00000024089a7980 */ /* 0x000162000c101900 */
[----:B------:R-:W-:Y:S05]  /*0a30*/  BRA `(.L_x_6) ;  /* 0x0000000000247947 */ /* 0x000fea0003800000 */
.L_x_5:
[----:B------:R-:W-:Y:S02]  /*0a40*/  ULDC.64 UR4, c[0x0][0x588] ;  /* 0x0001620000047ab9 */ /* 0x000fe40000000a00 */
[----:B------:R-:W-:-:S04]  /*0a50*/  ISETP.NE.U32.AND P0, PT, RZ, UR4, PT ;  /* 0x00000004ff007c0c */ /* 0x000fc8000bf05070 */
[----:B------:R-:W-:-:S13]  /*0a60*/  ISETP.NE.AND.EX P0, PT, RZ, UR5, PT, P0 ;  /* 0x00000005ff007c0c */ /* 0x000fda000bf05300 */
[----:B------:R-:W-:Y:S05]  /*0a70*/  @!P0 BRA `(.L_x_7) ;  /* 0x00000000000c8947 */ /* 0x000fea0003800000 */
[----:B------:R-:W0:Y:S02]  /*0a80*/  LDC.64 R154, c[0x0][0x588] ;  /* 0x00016200ff9a7b82 */ /* 0x000e240000000a00 */
[----:B0-----:R1:W5:Y:S01]  /*0a90*/  LDG.E R154, desc[UR36][R154.64] ;  /* 0x000000249a9a7981 */ /* 0x001362000c1e1900 */
[----:B------:R-:W-:Y:S05]  /*0aa0*/  BRA `(.L_x_6) ;  /* 0x0000000000087947 */ /* 0x000fea0003800000 */
.L_x_7:
[----:B------:R-:W-:Y:S02]  /*0ab0*/  ULDC UR4, c[0x0][0x580] ;  /* 0x0001600000047ab9 */ /* 0x000fe40000000800 */
[----:B------:R-:W-:-:S07]  /*0ac0*/  IMAD.U32 R154, RZ, RZ, UR4 ;  /* 0x00000004ff9a7e24 */ /* 0x000fce000f8e00ff */
.L_x_6:
[----:B------:R-:W-:Y:S02]  /*0ad0*/  ULDC.64 UR4, c[0x0][0x5a0] ;  /* 0x0001680000047ab9 */ /* 0x000fe40000000a00 */
[----:B------:R-:W-:-:S04]  /*0ae0*/  ISETP.NE.U32.AND P0, PT, RZ, UR4, PT ;  /* 0x00000004ff007c0c */ /* 0x000fc8000bf05070 */
[----:B------:R-:W-:-:S13]  /*0af0*/  ISETP.NE.AND.EX P0, PT, RZ, UR5, PT, P0 ;  /* 0x00000005ff007c0c */ /* 0x000fda000bf05300 */
[----:B------:R-:W-:Y:S05]  /*0b00*/  @!P0 BRA `(.L_x_8) ;  /* 0x00000000001c8947 */ /* 0x000fea0003800000 */
[----:B0-----:R-:W0:Y:S02]  /*0b10*/  LDC.64 R8, c[0x0][0x5a0] ;  /* 0x00016800ff087b82 */ /* 0x001e240000000a00 */
[----:B0-----:R-:W2:Y:S02]  /*0b20*/  LDG.E.64 R8, desc[UR36][R8.64] ;  /* 0x0000002408087981 */ /* 0x001ea4000c1e1b00 */
[----:B--2---:R-:W-:-:S04]  /*0b30*/  ISETP.NE.U32.AND P0, PT, R8, RZ, PT ;  /* 0x000000ff0800720c */ /* 0x004fc80003f05070 */
[----:B------:R-:W-:-:S13]  /*0b40*/  ISETP.NE.AND.EX P0, PT, R9, RZ, PT, P0 ;  /* 0x000000ff0900720c */ /* 0x000fda0003f05300 */
[----:B------:R-:W-:Y:S05]  /*0b50*/  @!P0 BRA `(.L_x_8) ;  /* 0x0000000000088947 */ /* 0x000fea0003800000 */
[----:B-1----:R0:W5:Y:S01]  /*0b60*/  LD.E R155, desc[UR36][R8.64] ;  /* 0x00000024089b7980 */ /* 0x002162000c101900 */
[----:B------:R-:W-:Y:S05]  /*0b70*/  BRA `(.L_x_9) ;  /* 0x0000000000247947 */ /* 0x000fea0003800000 */
.L_x_8:
[----:B------:R-:W-:Y:S02]  /*0b80*/  ULDC.64 UR4, c[0x0][0x590] ;  /* 0x0001640000047ab9 */ /* 0x000fe40000000a00 */
[----:B------:R-:W-:-:S04]  /*0b90*/  ISETP.NE.U32.AND P0, PT, RZ, UR4, PT ;  /* 0x00000004ff007c0c */ /* 0x000fc8000bf05070 */
[----:B------:R-:W-:-:S13]  /*0ba0*/  ISETP.NE.AND.EX P0, PT, RZ, UR5, PT, P0 ;  /* 0x00000005ff007c0c */ /* 0x000fda000bf05300 */
[----:B------:R-:W-:Y:S05]  /*0bb0*/  @!P0 BRA `(.L_x_10) ;  /* 0x00000000000c8947 */ /* 0x000fea0003800000 */
[----:B0-----:R-:W1:Y:S02]  /*0bc0*/  LDC.64 R8, c[0x0][0x590] ;  /* 0x00016400ff087b82 */ /* 0x001e640000000a00 */
[----:B-1----:R1:W5:Y:S01]  /*0bd0*/  LDG.E R155, desc[UR36][R8.64] ;  /* 0x00000024089b7981 */ /* 0x002362000c1e1900 */
[----:B------:R-:W-:Y:S05]  /*0be0*/  BRA `(.L_x_9) ;  /* 0x0000000000087947 */ /* 0x000fea0003800000 */
.L_x_10:
[----:B------:R-:W-:Y:S02]  /*0bf0*/  ULDC UR4, c[0x0][0x584] ;  /* 0x0001610000047ab9 */ /* 0x000fe40000000800 */
[----:B-1----:R-:W-:-:S07]  /*0c00*/  IMAD.U32 R155, RZ, RZ, UR4 ;  /* 0x00000004ff9b7e24 */ /* 0x002fce000f8e00ff */
.L_x_9:
[----:B------:R-:W2:Y:S01]  /*0c10*/  LDC R2, c[0x0][0x65c] ;  /* 0x00019700ff027b82 */ /* 0x000ea20000000800 */
[----:B------:R-:W-:Y:S01]  /*0c20*/  ULDC UR6, c[0x0][0x28c] ;  /* 0x0000a30000067ab9 */ /* 0x000fe20000000800 */
[----:B------:R-:W-:Y:S01]  /*0c30*/  ISETP.NE.AND P0, PT, R10, 0x2, PT ;  /* 0x000000020a00780c */ /* 0x000fe20003f05270 */
[----:B------:R-:W-:Y:S01]  /*0c40*/  UIADD3 UR6, UR6, 0x1f, URZ ;  /* 0x0000001f06067890 */ /* 0x000fe2000fffe03f */
[----:B01----:R-:W-:Y:S01]  /*0c50*/  IMAD.U32 R8, RZ, RZ, UR12 ;  /* 0x0000000cff087e24 */ /* 0x003fe2000f8e00ff */
[----:B------:R-:W-:Y:S01]  /*0c60*/  UMOV UR38, URZ ;  /* 0x0000003f00267c82 */ /* 0x000fe20008000000 */
[----:B------:R-:W-:Y:S01]  /*0c70*/  IMAD.MOV.U32 R9, RZ, RZ, RZ ;  /* 0x000000ffff097224 */ /* 0x000fe200078e00ff */
[----:B------:R-:W-:Y:S01]  /*0c80*/  USHF.R.S32.HI UR7, URZ, 0x1f, UR6 ;  /* 0x0000001f3f077899 */ /* 0x000fe20008011406 */
[----:B------:R-:W-:Y:S01]  /*0c90*/  UMOV UR39, URZ ;  /* 0x0000003f00277c82 */ /* 0x000fe20008000000 */
[----:B------:R-:W-:Y:S02]  /*0ca0*/  ULDC.64 UR8, c[0x0][0x650] ;  /* 0x0001940000087ab9 */ /* 0x000fe40000000a00 */
[----:B------:R-:W-:-:S04]  /*0cb0*/  ULEA.HI UR7, UR7, UR6, URZ, 0x5 ;  /* 0x0000000607077291 */ /* 0x000fc8000f8f283f */
[----:B------:R-:W-:Y:S01]  /*0cc0*/  USHF.R.S32.HI UR40, URZ, 0x5, UR7 ;  /* 0x000000053f287899 */ /* 0x000fe20008011407 */
[----:B--2---:R-:W-:-:S13]  /*0cd0*/  ISETP.NE.AND P1, PT, R2, 0x1, PT ;  /* 0x000000010200780c */ /* 0x004fda0003f25270 */
[----:B------:R-:W0:Y:S01]  /*0ce0*/  @P1 LDC R19, c[0x0][0x10] ;  /* 0x00000400ff131b82 */ /* 0x000e220000000800 */
[----:B------:R-:W-:Y:S02]  /*0cf0*/  @P1 IMAD.MOV.U32 R7, RZ, RZ, RZ ;  /* 0x000000ffff071224 */ /* 0x000fe400078e00ff */
[----:B------:R-:W-:-:S05]  /*0d00*/  @P1 IMAD.MOV.U32 R17, RZ, RZ, RZ ;  /* 0x000000ffff111224 */ /* 0x000fca00078e00ff */
[----:B------:R-:W1:Y:S01]  /*0d10*/  @!P1 LDC R11, c[0x0][0xc] ;  /* 0x00000300ff0b9b82 */ /* 0x000e620000000800 */
[----:B------:R-:W-:Y:S01]  /*0d20*/  ULDC UR4, c[0x0][0xc] ;  /* 0x0000030000047ab9 */ /* 0x000fe20000000800 */
[----:B------:R-:W-:Y:S02]  /*0d30*/  ULDC UR5, c[0x0][0x10] ;  /* 0x0000040000057ab9 */ /* 0x000fe40000000800 */
[----:B------:R-:W-:-:S04]  /*0d40*/  UIMAD.WIDE.U32 UR4, UR4, UR5, URZ ;  /* 0x00000005040472a5 */ /* 0x000fc8000f8e003f */
[----:B------:R-:W2:Y:S01]  /*0d50*/  LDC R2, c[0x0][0x14] ;  /* 0x00000500ff027b82 */ /* 0x000ea20000000800 */
[----:B0-----:R-:W-:-:S04]  /*0d60*/  @P1 IMAD.WIDE.U32 R18, R19, UR12, R6 ;  /* 0x0000000c13121c25 */ /* 0x001fc8000f8e0006 */
[----:B------:R-:W-:Y:S02]  /*0d70*/  @P1 IMAD.IADD R17, R19, 0x1, R17 ;  /* 0x0000000113111824 */ /* 0x000fe400078e0211 */
[----:B-1----:R-:W-:-:S04]  /*0d80*/  @!P1 IMAD.WIDE.U32 R8, R6, R11, R8 ;  /* 0x0000000b06089225 */ /* 0x002fc800078e0008 */
[----:B------:R-:W-:Y:S02]  /*0d90*/  @!P1 IMAD.MOV.U32 R18, RZ, RZ, R8 ;  /* 0x000000ffff129224 */ /* 0x000fe400078e0008 */
[----:B------:R-:W-:Y:S02]  /*0da0*/  @!P1 IMAD.MOV.U32 R17, RZ, RZ, R9 ;  /* 0x000000ffff119224 */ /* 0x000fe400078e0009 */
[----:B--2---:R-:W-:-:S04]  /*0db0*/  IMAD.WIDE.U32 R12, R2, UR4, RZ ;  /* 0x00000004020c7c25 */ /* 0x004fc8000f8e00ff */
[----:B------:R-:W-:Y:S01]  /*0dc0*/  IMAD R23, R2, UR5, RZ ;  /* 0x0000000502177c24 */ /* 0x000fe2000f8e02ff */
[----:B------:R0:W-:Y:S03]  /*0dd0*/  STL.64 [R1], R12 ;  /* 0x0000000c01007387 */ /* 0x0001e60000100a00 */
[----:B------:R-:W-:Y:S01]  /*0de0*/  IMAD.IADD R23, R13, 0x1, R23 ;  /* 0x000000010d177824 */ /* 0x000fe200078e0217 */
[----:B------:R-:W-:Y:S06]  /*0df0*/  @P0 BRA `(.L_x_11) ;  /* 0x0000000000200947 */ /* 0x000fec0003800000 */
[----:B------:R-:W-:Y:S01]  /*0e00*/  UISETP.GE.U32.AND UP0, UPT, UR40, 0x5, UPT ;  /* 0x000000052800788c */ /* 0x000fe2000bf06070 */
[----:B------:R-:W-:Y:S01]  /*0e10*/  IADD3 R18, P0, R18, R12, RZ ;  /* 0x0000000c12127210 */ /* 0x000fe20007f1e0ff */
[----:B------:R-:W-:Y:S01]  /*0e20*/  UIMAD.WIDE.U32 UR4, UR40, -0x33333333, URZ ;  /* 0xcccccccd280478a5 */ /* 0x000fe2000f8e003f */
[----:B------:R-:W-:-:S03]  /*0e30*/  UMOV UR39, URZ ;  /* 0x0000003f00277c82 */ /* 0x000fc60008000000 */
[----:B------:R-:W-:Y:S01]  /*0e40*/  USHF.R.U32.HI UR4, URZ, 0x2, UR5 ;  /* 0x000000023f047899 */ /* 0x000fe20008011605 */
[----:B------:R-:W-:-:S03]  /*0e50*/  IMAD.X R17, R23, 0x1, R17, P0 ;  /* 0x0000000117117824 */ /* 0x000fc600000e0611 */
[----:B------:R-:W-:Y:S02]  /*0e60*/  UIMAD UR38, UR4, -0x5, UR40 ;  /* 0xfffffffb042678a4 */ /* 0x000fe4000f8e0228 */
[----:B------:R-:W-:-:S12]  /*0e70*/  @UP0 ULOP3.LUT UR39, UR4, 0x1, URZ, 0xc0, !UPT ;  /* 0x0000000104270892 */ /* 0x000fd8000f8ec03f */
.L_x_11:
[----:B------:R-:W-:Y:S01]  /*0e80*/  ISETP.GE.U32.AND P0, PT, R18, UR8, PT ;  /* 0x0000000812007c0c */ /* 0x000fe2000bf06070 */
[----:B------:R-:W-:Y:S01]  /*0e90*/  IMAD.MOV.U32 R19, RZ, RZ, -0x1 ;  /* 0xffffffffff137424 */ /* 0x000fe200078e00ff */
[----:B------:R-:W-:Y:S01]  /*0ea0*/  PRMT R8, RZ, 0x7610, R8 ;  /* 0x00007610ff087816 */ /* 0x000fe20000000008 */
[----:B------:R-:W-:Y:S01]  /*0eb0*/  IMAD.MOV.U32 R22, RZ, RZ, -0x1 ;  /* 0xffffffffff167424 */ /* 0x000fe200078e00ff */
[----:B------:R-:W-:Y:S01]  /*0ec0*/  ISETP.GE.U32.AND.EX P0, PT, R17, UR9, PT, P0 ;  /* 0x0000000911007c0c */ /* 0x000fe2000bf06100 */
[----:B------:R-:W-:-:S12]  /*0ed0*/  IMAD.MOV.U32 R2, RZ, RZ, -0x1 ;  /* 0xffffffffff027424 */ /* 0x000fd800078e00ff */
[----:B------:R-:W-:Y:S05]  /*0ee0*/  @P0 BRA `(.L_x_12) ;  /* 0x00000004002c0947 */ /* 0x000fea0003800000 */
[----:B------:R-:W1:Y:S01]  /*0ef0*/  LDC.64 R26, c[0x0][0x628] ;  /* 0x00018a00ff1a7b82 */ /* 0x000e620000000a00 */
[----:B------:R-:W-:Y:S02]  /*0f00*/  IMAD.MOV.U32 R8, RZ, RZ, R18 ;  /* 0x000000ffff087224 */ /* 0x000fe400078e0012 */
[----:B------:R-:W-:-:S05]  /*0f10*/  IMAD.MOV.U32 R9, RZ, RZ, R17 ;  /* 0x000000ffff097224 */ /* 0x000fca00078e0011 */
[----:B------:R-:W2:Y:S08]  /*0f20*/  LDC R2, c[0x0][0x630] ;  /* 0x00018c00ff027b82 */ /* 0x000eb00000000800 */
[----:B------:R-:W3:Y:S01]  /*0f30*/  LDC.64 R28, c[0x0][0x620] ;  /* 0x00018800ff1c7b82 */ /* 0x000ee20000000a00 */
[----:B-1----:R-:W-:-:S04]  /*0f40*/  ISETP.NE.U32.AND P0, PT, R26, RZ, PT ;  /* 0x000000ff1a00720c */ /* 0x002fc80003f05070 */
[----:B------:R-:W-:-:S13]  /*0f50*/  ISETP.NE.AND.EX P0, PT, R27, RZ, PT, P0 ;  /* 0x000000ff1b00720c */ /* 0x000fda0003f05300 */
[----:B--23--:R-:W-:Y:S05]  /*0f60*/  @!P0 BRA `(.L_x_13) ;  /* 0x0000000000288947 */ /* 0x00cfea0003800000 */
[----:B0-----:R-:W0:Y:S02]  /*0f70*/  LDC R13, c[0x0][0x634] ;  /* 0x00018d00ff0d7b82 */ /* 0x001e240000000800 */
[----:B0-----:R-:W-:-:S05]  /*0f80*/  IADD3 R13, P0, R18, R13, RZ ;  /* 0x0000000d120d7210 */ /* 0x001fca0007f1e0ff */
[----:B------:R-:W-:-:S04]  /*0f90*/  IMAD.X R15, RZ, RZ, R17, P0 ;  /* 0x000000ffff0f7224 */ /* 0x000fc800000e0611 */
[----:B------:R-:W-:-:S04]  /*0fa0*/  IMAD.WIDE.U32 R8, R15, R26, RZ ;  /* 0x0000001a0f087225 */ /* 0x000fc800078e00ff */
[----:B------:R-:W-:-:S04]  /*0fb0*/  IMAD.WIDE.U32 R10, P0, R13, R27, R8 ;  /* 0x0000001b0d0a7225 */ /* 0x000fc80007800008 */
[----:B------:R-:W-:-:S04]  /*0fc0*/  IMAD.WIDE.U32 R8, R13, R26, RZ ;  /* 0x0000001a0d087225 */ /* 0x000fc800078e00ff */
[----:B------:R-:W-:Y:S01]  /*0fd0*/  IMAD.X R13, RZ, RZ, RZ, P0 ;  /* 0x000000ffff0d7224 */ /* 0x000fe200000e06ff */
[----:B------:R-:W-:Y:S01]  /*0fe0*/  IADD3 RZ, P0, R9, R10, RZ ;  /* 0x0000000a09ff7210 */ /* 0x000fe20007f1e0ff */
[----:B------:R-:W-:-:S04]  /*0ff0*/  IMAD.MOV.U32 R12, RZ, RZ, R11 ;  /* 0x000000ffff0c7224 */ /* 0x000fc800078e000b */
[----:B------:R-:W-:-:S08]  /*1000*/  IMAD.WIDE.U32.X R8, R15, R27, R12, P0 ;  /* 0x0000001b0f087225 */ /* 0x000fd000000e040c */
.L_x_13:
[----:B------:R-:W1:Y:S01]  /*1010*/  LDC.64 R32, c[0x0][0x640] ;  /* 0x00019000ff207b82 */ /* 0x000e620000000a00 */
[-C--:B------:R-:W-:Y:S01]  /*1020*/  SHF.R.U64 R30, R8, R2.reuse, R9 ;  /* 0x00000002081e7219 */ /* 0x080fe20000001209 */
[----:B------:R-:W-:Y:S01]  /*1030*/  IMAD.MOV.U32 R19, RZ, RZ, R17 ;  /* 0x000000ffff137224 */ /* 0x000fe200078e0011 */
[----:B------:R-:W-:Y:S01]  /*1040*/  SHF.R.U32.HI R2, RZ, R2, R9 ;  /* 0x00000002ff027219 */ /* 0x000fe20000011609 */
[----:B------:R-:W-:Y:S01]  /*1050*/  IMAD.MOV.U32 R26, RZ, RZ, 0x1 ;  /* 0x00000001ff1a7424 */ /* 0x000fe200078e00ff */
[----:B------:R-:W-:-:S03]  /*1060*/  IADD3 R11, P0, RZ, -R30, RZ ;  /* 0x8000001eff0b7210 */ /* 0x000fc60007f1e0ff */
[----:B------:R-:W2:Y:S02]  /*1070*/  LDC R10, c[0x0][0x618] ;  /* 0x00018600ff0a7b82 */ /* 0x000ea40000000800 */
[----:B------:R-:W-:-:S04]  /*1080*/  IMAD.X R9, RZ, RZ, ~R2, P0 ;  /* 0x000000ffff097224 */ /* 0x000fc800000e0e02 */
[-C--:B------:R-:W-:Y:S02]  /*1090*/  IMAD R2, R9, R28.reuse, RZ ;  /* 0x0000001c09027224 */ /* 0x080fe400078e02ff */
[----:B0-----:R-:W0:Y:S01]  /*10a0*/  LDC R13, c[0x0][0x608] ;  /* 0x00018200ff0d7b82 */ /* 0x001e220000000800 */
[----:B------:R-:W-:-:S04]  /*10b0*/  IMAD.WIDE.U32 R8, R11, R28, R18 ;  /* 0x0000001c0b087225 */ /* 0x000fc800078e0012 */
[----:B------:R-:W-:Y:S02]  /*10c0*/  IMAD R11, R11, R29, R2 ;  /* 0x0000001d0b0b7224 */ /* 0x000fe400078e0202 */
[----:B------:R-:W-:Y:S01]  /*10d0*/  IMAD.MOV.U32 R2, RZ, RZ, -0x1 ;  /* 0xffffffffff027424 */ /* 0x000fe200078e00ff */
[----:B------:R-:W3:Y:S01]  /*10e0*/  LDC R31, c[0x0][0x658] ;  /* 0x00019600ff1f7b82 */ /* 0x000ee20000000800 */
[----:B------:R-:W-:Y:S01]  /*10f0*/  IMAD.IADD R9, R9, 0x1, R11 ;  /* 0x0000000109097824 */ /* 0x000fe200078e020b */
[----:B-1----:R-:W-:-:S04]  /*1100*/  ISETP.NE.U32.AND P0, PT, R32, RZ, PT ;  /* 0x000000ff2000720c */ /* 0x002fc80003f05070 */
[----:B------:R-:W-:Y:S02]  /*1110*/  ISETP.NE.AND.EX P0, PT, R33, RZ, PT, P0 ;  /* 0x000000ff2100720c */ /* 0x000fe40003f05300 */
[----:B------:R-:W1:Y:S01]  /*1120*/  LDC R29, c[0x0][0x600] ;  /* 0x00018000ff1d7b82 */ /* 0x000e620000000800 */
[-CC-:B--2---:R-:W-:Y:S02]  /*1130*/  SHF.R.U64 R27, R8, R10.reuse, R9.reuse ;  /* 0x0000000a081b7219 */ /* 0x184fe40000001209 */
[----:B------:R-:W-:-:S05]  /*1140*/  SHF.R.U32.HI R8, RZ, R10, R9 ;  /* 0x0000000aff087219 */ /* 0x000fca0000011609 */
[----:B------:R-:W2:Y:S01]  /*1150*/  LDC R22, c[0x0][0x648] ;  /* 0x00019200ff167b82 */ /* 0x000ea20000000800 */
[-CC-:B0-----:R-:W-:Y:S02]  /*1160*/  SHF.R.U64 R34, R27, R13.reuse, R8.reuse ;  /* 0x0000000d1b227219 */ /* 0x181fe40000001208 */
[----:B------:R-:W-:-:S05]  /*1170*/  SHF.R.U32.HI R8, RZ, R13, R8 ;  /* 0x0000000dff087219 */ /* 0x000fca0000011608 */
[----:B------:R-:W0:Y:S01]  /*1180*/  LDC R24, c[0x0][0x638] ;  /* 0x00018e00ff187b82 */ /* 0x000e220000000800 */
[-CC-:B---3--:R-:W-:Y:S02]  /*1190*/  SHF.R.U64 R36, R34, R31.reuse, R8.reuse ;  /* 0x0000001f22247219 */ /* 0x188fe40000001208 */
[-C--:B------:R-:W-:Y:S02]  /*11a0*/  SHF.L.U32 R2, R2, R31.reuse, RZ ;  /* 0x0000001f02027219 */ /* 0x080fe400000006ff */
[----:B------:R-:W-:Y:S01]  /*11b0*/  SHF.R.U32.HI R9, RZ, R31, R8 ;  /* 0x0000001fff097219 */ /* 0x000fe20000011608 */
[----:B------:R-:W-:Y:S01]  /*11c0*/  IMAD.MOV.U32 R8, RZ, RZ, R36 ;  /* 0x000000ffff087224 */ /* 0x000fe200078e0024 */
[----:B------:R-:W-:Y:S01]  /*11d0*/  LOP3.LUT R15, RZ, R2, RZ, 0x33, !PT ;  /* 0x00000002ff0f7212 */ /* 0x000fe200078e33ff */
[----:B------:R-:W3:Y:S01]  /*11e0*/  LDC R28, c[0x0][0x610] ;  /* 0x00018400ff1c7b82 */ /* 0x000ee20000000800 */
[----:B------:R-:W-:Y:S05]  /*11f0*/  @!P0 BRA `(.L_x_14) ;  /* 0x0000000000288947 */ /* 0x000fea0003800000 */
[----:B------:R-:W4:Y:S02]  /*1200*/  LDC R13, c[0x0][0x64c] ;  /* 0x00019300ff0d7b82 */ /* 0x000f240000000800 */
[----:B----4-:R-:W-:-:S05]  /*1210*/  IADD3 R13, P0, R36, R13, RZ ;  /* 0x0000000d240d7210 */ /* 0x010fca0007f1e0ff */
        /* <DEDUP_REMOVED lines=8> */
.L_x_14:
[----:B--2---:R-:W-:Y:S01]  /*12a0*/  SHF.R.U64 R7, R8, R22, R9 ;  /* 0x0000001608077219 */ /* 0x004fe20000001209 */
[----:B-1----:R-:W-:Y:S01]  /*12b0*/  VIADD R8, R29, 0xffffffff ;  /* 0xffffffff1d087836 */ /* 0x002fe20000000000 */
[----:B------:R-:W-:Y:S01]  /*12c0*/  SHF.L.U32 R2, R26, R31, RZ ;  /* 0x0000001f1a027219 */ /* 0x000fe200000006ff */
[----:B------:R-:W-:Y:S01]  /*12d0*/  @P1 IMAD R21, R25, R20, R6 ;  /* 0x0000001419151224 */ /* 0x000fe200078e0206 */
[----:B------:R-:W-:Y:S01]  /*12e0*/  LOP3.LUT R15, R34, R15, RZ, 0xc0, !PT ;  /* 0x0000000f220f7212 */ /* 0x000fe200078ec0ff */
[----:B------:R-:W-:Y:S01]  /*12f0*/  IMAD.MOV R9, RZ, RZ, -R7 ;  /* 0x000000ffff097224 */ /* 0x000fe200078e0a07 */
[----:B------:R-:W-:-:S03]  /*1300*/  LOP3.LUT R8, R27, R8, RZ, 0xc0, !PT ;  /* 0x000000081b087212 */ /* 0x000fc600078ec0ff */
[----:B------:R-:W-:Y:S02]  /*1310*/  IMAD R6, R2, R7, R15 ;  /* 0x0000000702067224 */ /* 0x000fe400078e020f */
[----:B0-----:R-:W-:Y:S02]  /*1320*/  IMAD R2, R9, R24, R36 ;  /* 0x0000001809027224 */ /* 0x001fe400078e0224 */
[----:B---3--:R-:W-:Y:S02]  /*1330*/  IMAD R19, R6, R28, R21 ;  /* 0x0000001c06137224 */ /* 0x008fe400078e0215 */
[----:B------:R-:W-:Y:S02]  /*1340*/  IMAD R2, R2, R29, R8 ;  /* 0x0000001d02027224 */ /* 0x000fe400078e0208 */
[----:B------:R-:W-:-:S03]  /*1350*/  IMAD.MOV.U32 R6, RZ, RZ, 0x1 ;  /* 0x00000001ff067424 */ /* 0x000fc600078e00ff */
[----:B------:R-:W-:Y:S02]  /*1360*/  SEL R22, R2, R19, !P1 ;  /* 0x0000001302167207 */ /* 0x000fe40004800000 */
[----:B------:R-:W-:Y:S01]  /*1370*/  SEL R19, R19, R2, !P1 ;  /* 0x0000000213137207 */ /* 0x000fe20004800000 */
[----:B------:R-:W-:Y:S01]  /*1380*/  IMAD.MOV.U32 R2, RZ, RZ, R30 ;  /* 0x000000ffff027224 */ /* 0x000fe200078e001e */
[----:B------:R-:W-:-:S07]  /*1390*/  PRMT R8, R6, 0x7610, R8 ;  /* 0x0000761006087816 */ /* 0x000fce0000000008 */
.L_x_12:
[----:B------:R-:W-:Y:S05]  /*13a0*/  @!P2 BRA `(.L_x_15) ;  /* 0x00000000000ca947 */ /* 0x000fea0003800000 */
[----:B------:R-:W-:Y:S01]  /*13b0*/  UCGABAR_WAIT ;  /* 0x0000000000007dc7 */ /* 0x000fe20008000000 */
[----:B------:R-:W-:Y:S01]  /*13c0*/  CCTL.IVALL ;  /* 0x00000000ff00798f */ /* 0x000fe20002000000 */
[----:B------:R-:W-:Y:S05]  /*13d0*/  BRA `(.L_x_16) ;  /* 0x0000000000047947 */ /* 0x000fea0003800000 */
.L_x_15:
[----:B------:R-:W-:Y:S06]  /*13e0*/  BAR.SYNC.DEFER_BLOCKING 0x0 ;  /* 0x0000000000007b1d */ /* 0x000fec0000010000 */
.L_x_16:
[----:B------:R-:W-:Y:S05]  /*13f0*/  @!P4 BRA `(.L_x_17) ;  /* 0x000000900088c947 */ /* 0x000fea0003800000 */
[----:B------:R-:W-:-:S13]  /*1400*/  ISETP.GT.U32.AND P0, PT, R35, 0x1, PT ;  /* 0x000000012300780c */ /* 0x000fda0003f04070 */
[----:B------:R-:W-:Y:S05]  /*1410*/  @P0 EXIT ;  /* 0x000000000000094d */ /* 0x000fea0003800000 */
.L_x_18:
[----:B------:R-:W-:-:S08]  /*1420*/  NOP ;  /* 0x0000000000007918 */ /* 0x000fd00000000000 */
[----:B------:R-:W1:Y:S02]  /*1430*/  USETMAXREG.TRY_ALLOC.CTAPOOL UP0, 0xe8 ;  /* 0x000000e8000079c8 */ /* 0x000e640008000600 */
[----:B-1----:R-:W-:-:S13]  /*1440*/  PLOP3.LUT P0, PT, PT, PT, UP0, 0x80, 0x0 ;  /* 0x000000000000781c */ /* 0x002fda0003f0f008 */
[----:B------:R-:W-:Y:S05]  /*1450*/  @!P0 BRA `(.L_x_18) ;  /* 0xfffffffc00f08947 */ /* 0x000fea000383ffff */
[----:B------:R-:W-:-:S13]  /*1460*/  LOP3.LUT P0, RZ, R8, 0xff, RZ, 0xc0, !PT ;  /* 0x000000ff08ff7812 */ /* 0x000fda000780c0ff */
[----:B------:R-:W-:Y:S05]  /*1470*/  @!P0 EXIT ;  /* 0x000000000000894d */ /* 0x000fea0003800000 */
[----:B------:R-:W1:Y:S01]  /*1480*/  S2UR UR4, SR_CgaCtaId ;  /* 0x00000000000479c3 */ /* 0x000e620000008800 */
[----:B------:R-:W-:Y:S01]  /*1490*/  VIADD R14, R14, 0xffffffff ;  /* 0xffffffff0e0e7836 */ /* 0x000fe20000000000 */
[CC--:B------:R-:W-:Y:S01]  /*14a0*/  LEA.HI R4, R0.reuse, R3.reuse, RZ, 0x2 ;  /* 0x0000000300047211 */ /* 0x0c0fe200078f10ff */
[----:B------:R-:W-:Y:S01]  /*14b0*/  UMOV UR41, 0x400 ;  /* 0x0000040000297882 */ /* 0x000fe20000000000 */
[----:B------:R-:W-:Y:S01]  /*14c0*/  LEA.HI R0, R0, R3, RZ, 0x5 ;  /* 0x0000000300007211 */ /* 0x000fe200078f28ff */
[----:B------:R-:W-:Y:S01]  /*14d0*/  UISETP.LT.AND UP0, UPT, UR40, 0x1, UPT ;  /* 0x000000012800788c */ /* 0x000fe2000bf01270 */
[----:B------:R-:W-:Y:S01]  /*14e0*/  R2UR UR42, R14 ;  /* 0x000000000e2a72ca */ /* 0x000fe200000e0000 */
[----:B------:R-:W-:Y:S01]  /*14f0*/  USHF.L.U32 UR44, UR40, 0x1, URZ ;  /* 0x00000001282c7899 */ /* 0x000fe2000800063f */
[--C-:B------:R-:W-:Y:S01]  /*1500*/  SHF.R.S32.HI R156, RZ, 0x2, R4.reuse ;  /* 0x00000002ff9c7819 */ /* 0x100fe20000011404 */
[----:B------:R-:W-:Y:S01]  /*1510*/  USEL UR43, UR40, 0x1, UP0 ;  /* 0x00000001282b7887 */ /* 0x000fe20008000000 */
[----:B------:R-:W-:-:S02]  /*1520*/  SHF.R.S32.HI R5, RZ, 0x1f, R4 ;  /* 0x0000001fff057819 */ /* 0x000fc40000011404 */
[----:B------:R-:W-:Y:S01]  /*1530*/  LOP3.LUT R158, R4, 0xfffffffc, RZ, 0xc0, !PT ;  /* 0xfffffffc049e7812 */ /* 0x000fe200078ec0ff */
[----:B------:R-:W-:Y:S01]  /*1540*/  UIADD3 UR43, -UR43, UR40, URZ ;  /* 0x000000282b2b7290 */ /* 0x000fe2000fffe13f */
[----:B------:R-:W-:Y:S02]  /*1550*/  LEA.HI R5, R5, R156, RZ, 0x3 ;  /* 0x0000009c05057211 */ /* 0x000fe400078f18ff */
[----:B------:R-:W-:Y:S01]  /*1560*/  ISETP.NE.AND P0, PT, R14, RZ, PT ;  /* 0x000000ff0e00720c */ /* 0x000fe20003f05270 */
[----:B------:R-:W-:Y:S01]  /*1570*/  IMAD.IADD R158, R3, 0x1, -R158 ;  /* 0x00000001039e7824 */ /* 0x000fe200078e0a9e */
[----:B------:R-:W-:Y:S01]  /*1580*/  LOP3.LUT R5, R5, 0xfffffff8, RZ, 0xc0, !PT ;  /* 0xfffffff805057812 */ /* 0x000fe200078ec0ff */
[----:B------:R-:W-:Y:S01]  /*1590*/  USHF.L.U32 UR42, UR42, 0x3, URZ ;  /* 0x000000032a2a7899 */ /* 0x000fe2000800063f */
[----:B------:R-:W-:Y:S02]  /*15a0*/  LOP3.LUT R176, R16, 0x1, RZ, 0xfc, !PT ;  /* 0x0000000110b07812 */ /* 0x000fe400078efcff */
[----:B------:R-:W-:Y:S01]  /*15b0*/  SEL R177, RZ, 0x1, P0 ;  /* 0x00000001ffb17807 */ /* 0x000fe20000000000 */
[----:B------:R-:W-:Y:S01]  /*15c0*/  IMAD.IADD R156, R156, 0x1, -R5 ;  /* 0x000000019c9c7824 */ /* 0x000fe200078e0a05 */
[----:B-1----:R-:W-:Y:S01]  /*15d0*/  ULEA UR41, UR4, UR41, 0x18 ;  /* 0x0000002904297291 */ /* 0x002fe2000f8ec03f */
[----:B------:R-:W-:Y:S01]  /*15e0*/  SHF.R.S32.HI R5, RZ, 0x5, R0 ;  /* 0x00000005ff057819 */ /* 0x000fe20000011400 */
[----:B------:R-:W-:Y:S01]  /*15f0*/  IMAD.U32 R160, RZ, RZ, UR42 ;  /* 0x0000002affa07e24 */ /* 0x000fe2000f8e00ff */
[----:B------:R-:W-:Y:S01]  /*1600*/  ULDC UR4, c[0x0][0x284] ;  /* 0x0000a10000047ab9 */ /* 0x000fe20000000800 */
[----:B------:R-:W-:Y:S01]  /*1610*/  UIADD3 UR45, UR41, 0x60, URZ ;  /* 0x00000060292d7890 */ /* 0x000fe2000fffe03f */
[--C-:B------:R-:W-:Y:S01]  /*1620*/  SHF.R.S32.HI R157, RZ, 0x1f, R156.reuse ;  /* 0x0000001fff9d7819 */ /* 0x100fe2000001149c */
[----:B------:R-:W-:Y:S01]  /*1630*/  IMAD R163, R5, -0x10, -R156 ;  /* 0xfffffff005a37824 */ /* 0x000fe200078e0a9c */
[----:B------:R-:W-:-:S02]  /*1640*/  LOP3.LUT R162, R160, 0x8, RZ, 0xc0, !PT ;  /* 0x00000008a0a27812 */ /* 0x000fc400078ec0ff */
[----:B------:R-:W-:Y:S01]  /*1650*/  LOP3.LUT R160, R160, 0x8, RZ, 0xc, !PT ;  /* 0x00000008a0a07812 */ /* 0x000fe200078e0cff */
[----:B------:R-:W-:Y:S01]  /*1660*/  IMAD.U32 R159, RZ, RZ, UR45 ;  /* 0x0000002dff9f7e24 */ /* 0x000fe2000f8e00ff */
[----:B------:R-:W-:Y:S01]  /*1670*/  LOP3.LUT R162, R162, 0x18, RZ, 0x3c, !PT ;  /* 0x00000018a2a27812 */ /* 0x000fe200078e3cff */
[----:B------:R-:W-:-:S04]  /*1680*/  IMAD.WIDE R156, R5, 0x10, R156 ;  /* 0x00000010059c7825 */ /* 0x000fc800078e029c */
[----:B------:R-:W-:Y:S02]  /*1690*/  VIADD R161, R159, UR42 ;  /* 0x0000002a9fa17c36 */ /* 0x000fe40008000000 */
[----:B------:R-:W-:-:S07]  /*16a0*/  VIADD R163, R163, UR4 ;  /* 0x00000004a3a37c36 */ /* 0x000fce0008000000 */
.L_x_294:
[----:B------:R-:W-:Y:S01]  /*16b0*/  SHF.L.U32 R0, R177, 0x1f, RZ ;  /* 0x0000001fb1007819 */ /* 0x000fe200000006ff */
[----:B------:R-:W-:Y:S02]  /*16c0*/  ULDC UR4, c[0x0][0x28c] ;  /* 0x0000a30000047ab9 */ /* 0x000fe40000000800 */
[----:B------:R-:W-:Y:S01]  /*16d0*/  ISETP.LT.AND P1, PT, RZ, UR4, PT ;  /* 0x00000004ff007c0c */ /* 0x000fe2000bf21270 */
[----:B------:R-:W1:Y:S02]  /*16e0*/  SYNCS.PHASECHK.TRANS64.TRYWAIT P0, [R159+UR42], R0 ;  /* 0x000000009f0075a7 */ /* 0x000e64000800016a */
[----:B01-34-:R-:W-:Y:S10]  /*16f0*/  @!P0 BRA `(.L_x_19) ;  /* 0x000000a000408947 */ /* 0x01bff40003800000 */
.L_x_317:
[----:B------:R-:W-:Y:S05]  /*1700*/  @P1 BRA `(.L_x_20) ;  /* 0x0000000000401947 */ /* 0x000fea0003800000 */
[----:B-1----:R-:W-:Y:S01]  /*1710*/  MOV R0, 0x0 ;  /* 0x0000000000007802 */ /* 0x002fe20000000f00 */
[----:B------:R-:W-:Y:S01]  /*1720*/  ULDC.64 UR4, c[0x4][0x68] ;  /* 0x01001a0000047ab9 */ /* 0x000fe20000000a00 */
[----:B------:R-:W-:Y:S01]  /*1730*/  ULDC.64 UR6, c[0x4][0x8] ;  /* 0x0100020000067ab9 */ /* 0x000fe20000000a00 */
[----:B------:R-:W-:Y:S01]  /*1740*/  IMAD.U32 R4, RZ, RZ, UR4 ;  /* 0x00000004ff047e24 */ /* 0x000fe2000f8e00ff */
[----:B------:R1:W2:Y:S01]  /*1750*/  LDC.64 R14, c[0x4][R0] ;  /* 0x01000000000e7b82 */ /* 0x0002a20000000a00 */
[----:B------:R-:W-:Y:S01]  /*1760*/  IMAD.U32 R5, RZ, RZ, UR5 ;  /* 0x00000005ff057e24 */ /* 0x000fe2000f8e00ff */
[----:B------:R-:W-:Y:S01]  /*1770*/  ULDC.64 UR4, c[0x4][0x70] ;  /* 0x01001c0000047ab9 */ /* 0x000fe20000000a00 */
[----:B------:R-:W-:Y:S02]  /*1780*/  IMAD.U32 R10, RZ, RZ, UR6 ;  /* 0x00000006ff0a7e24 */ /* 0x000fe4000f8e00ff */
[----:B------:R-:W-:Y:S02]  /*1790*/  IMAD.U32 R6, RZ, RZ, UR4 ;  /* 0x00000004ff067e24 */ /* 0x000fe4000f8e00ff */
[----:B------:R-:W-:-:S02]  /*17a0*/  IMAD.U32 R7, RZ, RZ, UR5 ;  /* 0x00000005ff077e24 */ /* 0x000fc4000f8e00ff */
[----:B------:R-:W-:Y:S02]  /*17b0*/  IMAD.U32 R11, RZ, RZ, UR7 ;  /* 0x00000007ff0b7e24 */ /* 0x000fe4000f8e00ff */
[----:B------:R-:W-:Y:S02]  /*17c0*/  IMAD.MOV.U32 R8, RZ, RZ, 0x1e1 ;  /* 0x000001e1ff087424 */ /* 0x000fe400078e00ff */
[----:B0-----:R-:W-:Y:S02]  /*17d0*/  IMAD.MOV.U32 R12, RZ, RZ, 0x1 ;  /* 0x00000001ff0c7424 */ /* 0x001fe400078e00ff */
[----:B-1----:R-:W-:-:S07]  /*17e0*/  IMAD.MOV.U32 R13, RZ, RZ, RZ ;  /* 0x000000ffff0d7224 */ /* 0x002fce00078e00ff */
[----:B------:R-:W-:-:S07]  /*17f0*/  LEPC R20, `(.L_x_20) ;  /* 0x000000001014794e */ /* 0x000fce0000000000 */
[----:B--2--5:R-:W-:Y:S05]  /*1800*/  CALL.ABS.NOINC R14 ;  /* 0x000000000e007343 */ /* 0x024fea0003c00000 */
.L_x_20:
[----:B------:R-:W-:-:S13]  /*1810*/  ISETP.NE.AND P0, PT, R176, 0x3, PT ;  /* 0x00000003b000780c */ /* 0x000fda0003f05270 */
[----:B------:R-:W-:Y:S05]  /*1820*/  @!P0 BRA `(.L_x_21) ;  /* 0x0000000000048947 */ /* 0x000fea0003800000 */
[----:B------:R-:W-:Y:S01]  /*1830*/  BPT.TRAP 0x1 ;  /* 0x000000040000795c */ /* 0x000fe20000300000 */
.L_x_21:
[----:B------:R-:W-:Y:S02]  /*1840*/  IMAD.U32 R3, RZ, RZ, UR38 ;  /* 0x00000026ff037e24 */ /* 0x000fe4000f8e00ff */
[----:B-1----:R-:W-:-:S03]  /*1850*/  IMAD.U32 R0, RZ, RZ, UR39 ;  /* 0x00000027ff007e24 */ /* 0x002fc6000f8e00ff */
[----:B------:R-:W-:Y:S02]  /*1860*/  LEA R3, R3, UR41, 0x3 ;  /* 0x0000002903037c11 */ /* 0x000fe4000f8e18ff */
[----:B------:R-:W-:-:S04]  /*1870*/  SHF.L.U32 R0, R0, 0x1f, RZ ;  /* 0x0000001f00007819 */ /* 0x000fc800000006ff */
[----:B------:R1:W2:Y:S01]  /*1880*/  SYNCS.PHASECHK.TRANS64.TRYWAIT P1, [R3+URZ], R0 ;  /* 0x00000000030075a7 */ /* 0x0002a2000802017f */
[----:B------:R-:W-:Y:S05]  /*1890*/  @!P0 BRA `(.L_x_22) ;  /* 0x0000000000048947 */ /* 0x000fea0003800000 */
[----:B------:R-:W-:Y:S01]  /*18a0*/  BPT.TRAP 0x1 ;  /* 0x000000040000795c */ /* 0x000fe20000300000 */
.L_x_22:
[----:B------:R-:W-:-:S05]  /*18b0*/  IMAD.U32 R4, RZ, RZ, UR43 ;  /* 0x0000002bff047e24 */ /* 0x000fca000f8e00ff */
[----:B------:R-:W-:Y:S01]  /*18c0*/  ISETP.GE.AND P2, PT, R4, 0x1, PT ;  /* 0x000000010400780c */ /* 0x000fe20003f46270 */
[----:B--2---:R-:W-:-:S12]  /*18d0*/  @P1 BRA `(.L_x_23) ;  /* 0x0000000000081947 */ /* 0x004fd80003800000 */
[----:B------:R-:W2:Y:S02]  /*18e0*/  SYNCS.PHASECHK.TRANS64.TRYWAIT P1, [R3+URZ], R0 ;  /* 0x00000000030075a7 */ /* 0x000ea4000802017f */
[----:B--2---:R-:W-:Y:S05]  /*18f0*/  @!P1 BRA `(.L_x_24) ;  /* 0x0000009c00d49947 */ /* 0x004fea0003800000 */
.L_x_23:
[----:B------:R-:W-:Y:S05]  /*1900*/  WARPSYNC.ALL ;  /* 0x0000000000007948 */ /* 0x000fea0003800000 */
[----:B------:R-:W-:Y:S01]  /*1910*/  UIADD3 UR4, UR41, 0x180, URZ ;  /* 0x0000018029047890 */ /* 0x000fe2000fffe03f */
[----:B------:R-:W-:Y:S01]  /*1920*/  WARPGROUP.ARRIVE ;  /* 0x00000000000079c5 */ /* 0x000fe20000000000 */
[----:B------:R-:W-:Y:S02]  /*1930*/  UIADD3 UR5, UR41, 0xa180, URZ ;  /* 0x0000a18029057890 */ /* 0x000fe4000fffe03f */
[----:B------:R-:W-:Y:S02]  /*1940*/  USHF.R.U32.HI UR4, URZ, 0x4, UR4 ;  /* 0x000000043f047899 */ /* 0x000fe40008011604 */
[----:B------:R-:W-:-:S02]  /*1950*/  USHF.R.U32.HI UR5, URZ, 0x4, UR5 ;  /* 0x000000043f057899 */ /* 0x000fc40008011605 */
[----:B------:R-:W-:Y:S02]  /*1960*/  ULOP3.LUT UR4, UR4, 0x3fff, URZ, 0xc0, !UPT ;  /* 0x00003fff04047892 */ /* 0x000fe4000f8ec03f */
[----:B------:R-:W-:Y:S02]  /*1970*/  ULOP3.LUT UR5, UR5, 0x3fff, URZ, 0xc0, !UPT ;  /* 0x00003fff05057892 */ /* 0x000fe4000f8ec03f */
[----:B------:R-:W-:Y:S02]  /*1980*/  ULOP3.LUT UR8, UR4, 0x10000, URZ, 0xfc, !UPT ;  /* 0x0001000004087892 */ /* 0x000fe4000f8efc3f */
[----:B------:R-:W-:Y:S02]  /*1990*/  ULOP3.LUT UR9, UR5, 0x10000, URZ, 0xfc, !UPT ;  /* 0x0001000005097892 */ /* 0x000fe4000f8efc3f */
[----:B------:R-:W-:Y:S02]  /*19a0*/  ULEA UR10, UR38, UR8, 0x9 ;  /* 0x00000008260a7291 */ /* 0x000fe4000f8e483f */
[----:B------:R-:W-:Y:S01]  /*19b0*/  ULEA UR11, UR38, UR9, 0xb ;  /* 0x00000009260b7291 */ /* 0x000fe2000f8e583f */
[----:B------:R-:W-:Y:S01]  /*19c0*/  UMOV UR5, 0x40000040 ;  /* 0x4000004000057882 */ /* 0x000fe20000000000 */
[----:B------:R-:W-:-:S03]  /*19d0*/  UMOV UR7, 0x40000040 ;  /* 0x4000004000077882 */ /* 0x000fc60000000000 */
[----:B------:R-:W-:Y:S02]  /*19e0*/  UMOV UR4, UR10 ;  /* 0x0000000a00047c82 */ /* 0x000fe40008000000 */
[----:B------:R-:W-:Y:S02]  /*19f0*/  UMOV UR6, UR11 ;  /* 0x0000000b00067c82 */ /* 0x000fe40008000000 */
[----:B------:R-:W-:Y:S01]  /*1a00*/  HGMMA.64x256x8.F32.TF32 R24, gdesc[UR4], RZ, !UPT, gsb0 ;  /* 0x07e00000041879f0 */ /* 0x000fe2000c0028ff */
[----:B------:R-:W-:Y:S02]  /*1a10*/  UIADD3 UR4, UR10, 0x2, URZ ;  /* 0x000000020a047890 */ /* 0x000fe4000fffe03f */
[----:B------:R-:W-:Y:S01]  /*1a20*/  UIADD3 UR6, UR11, 0x2, URZ ;  /* 0x000000020b067890 */ /* 0x000fe2000fffe03f */
[----:B------:R-:W-:Y:S01]  /*1a30*/  UMOV UR5, 0x40000040 ;  /* 0x4000004000057882 */ /* 0x000fe20000000000 */
[----:B------:R-:W-:Y:S01]  /*1a40*/  UMOV UR7, 0x40000040 ;  /* 0x4000004000077882 */ /* 0x000fe20000000000 */
[----:B------:R-:W-:-:S02]  /*1a50*/  WARPGROUP.DEPBAR.LE gsb0, 0x0 ;  /* 0x00008000000079c5 */ /* 0x000fc40000010000 */
[----:B------:R-:W-:-:S15]  /*1a60*/  WARPGROUP.ARRIVE ;  /* 0x00000000000079c5 */ /* 0x000fde0000000000 */
[----:B------:R-:W-:-:S05]  /*1a70*/  NOP ;  /* 0x0000000000007918 */ /* 0x000fca0000000000 */
[----:B------:R-:W-:Y:S01]  /*1a80*/  HGMMA.64x256x8.F32.TF32 R24, gdesc[UR4], R24, gsb0 ;  /* 0x07e00000041879f0 */ /* 0x000fe20008002818 */
[----:B------:R-:W-:Y:S02]  /*1a90*/  UIADD3 UR4, UR10, 0x4, URZ ;  /* 0x000000040a047890 */ /* 0x000fe4000fffe03f */
[----:B------:R-:W-:Y:S01]  /*1aa0*/  UIADD3 UR6, UR11, 0x4, URZ ;  /* 0x000000040b067890 */ /* 0x000fe2000fffe03f */
[----:B------:R-:W-:Y:S01]  /*1ab0*/  UMOV UR5, 0x40000040 ;  /* 0x4000004000057882 */ /* 0x000fe20000000000 */
[----:B------:R-:W-:Y:S01]  /*1ac0*/  UMOV UR7, 0x40000040 ;  /* 0x4000004000077882 */ /* 0x000fe20000000000 */
[----:B------:R-:W-:Y:S02]  /*1ad0*/  WARPGROUP.DEPBAR.LE gsb0, 0x0 ;  /* 0x00008000000079c5 */ /* 0x000fe40000010000 */
        /* <DEDUP_REMOVED lines=10> */
[----:B------:R-:W-:Y:S03]  /*1b80*/  HGMMA.64x256x8.F32.TF32 R24, gdesc[UR4], R24, gsb0 ;  /* 0x07e00000041879f0 */ /* 0x000fe60008002818 */
[----:B------:R-:W-:Y:S02]  /*1b90*/  WARPGROUP.DEPBAR.LE gsb0, 0x0 ;  /* 0x00008000000079c5 */ /* 0x000fe40000010000 */
[----:B------:R-:W-:Y:S05]  /*1ba0*/  @!P2 BRA `(.L_x_25) ;  /* 0x000000040020a947 */ /* 0x000fea0003800000 */
[----:B------:R-:W-:Y:S01]  /*1bb0*/  UIADD3 UR4, UR38, 0x1, URZ ;  /* 0x0000000126047890 */ /* 0x000fe2000fffe03f */
[----:B-12---:R-:W-:Y:S02]  /*1bc0*/  IMAD.U32 R0, RZ, RZ, UR43 ;  /* 0x0000002bff007e24 */ /* 0x006fe4000f8e00ff */
[----:B------:R-:W-:Y:S01]  /*1bd0*/  IMAD.U32 R3, RZ, RZ, UR38 ;  /* 0x00000026ff037e24 */ /* 0x000fe2000f8e00ff */
[----:B------:R-:W-:-:S04]  /*1be0*/  UISETP.NE.AND UP0, UPT, UR4, 0x5, UPT ;  /* 0x000000050400788c */ /* 0x000fc8000bf05270 */
[----:B------:R-:W-:Y:S02]  /*1bf0*/  USEL UR5, URZ, 0x1, UP0 ;  /* 0x000000013f057887 */ /* 0x000fe40008000000 */
[----:B------:R-:W-:Y:S02]  /*1c00*/  USEL UR10, UR4, URZ, UP0 ;  /* 0x0000003f040a7287 */ /* 0x000fe40008000000 */
[----:B------:R-:W-:-:S06]  /*1c10*/  ULOP3.LUT UR5, UR39, UR5, URZ, 0x3c, !UPT ;  /* 0x0000000527057292 */ /* 0x000fcc000f8e3c3f */
[----:B------:R-:W-:-:S07]  /*1c20*/  IMAD.U32 R6, RZ, RZ, UR5 ;  /* 0x00000005ff067e24 */ /* 0x000fce000f8e00ff */
.L_x_32:
[----:B------:R-:W-:Y:S05]  /*1c30*/  @!P0 BRA `(.L_x_26) ;  /* 0x0000000000048947 */ /* 0x000fea0003800000 */
[----:B------:R-:W-:Y:S01]  /*1c40*/  BPT.TRAP 0x1 ;  /* 0x000000040000795c */ /* 0x000fe20000300000 */
.L_x_26:
[----:B------:R-:W-:Y:S01]  /*1c50*/  ULEA UR4, UR10, UR41, 0x3 ;  /* 0x000000290a047291 */ /* 0x000fe2000f8e183f */
[----:B------:R-:W-:-:S08]  /*1c60*/  SHF.L.U32 R4, R6, 0x1f, RZ ;  /* 0x0000001f06047819 */ /* 0x000fd000000006ff */
[----:B------:R1:W2:Y:S01]  /*1c70*/  SYNCS.PHASECHK.TRANS64.TRYWAIT P1, [UR4], R4 ;  /* 0x00000004ff0075a7 */ /* 0x0002a20008020144 */
[----:B------:R-:W-:Y:S05]  /*1c80*/  @!P0 BRA `(.L_x_27) ;  /* 0x0000000000048947 */ /* 0x000fea0003800000 */
[----:B------:R-:W-:Y:S01]  /*1c90*/  BPT.TRAP 0x1 ;  /* 0x000000040000795c */ /* 0x000fe20000300000 */
.L_x_27:
[----:B--2---:R-:W-:Y:S05]  /*1ca0*/  @P1 BRA `(.L_x_28) ;  /* 0x0000000000081947 */ /* 0x004fea0003800000 */
[----:B------:R-:W2:Y:S02]  /*1cb0*/  SYNCS.PHASECHK.TRANS64.TRYWAIT P1, [UR4], R4 ;  /* 0x00000004ff0075a7 */ /* 0x000ea40008020144 */
[----:B--2---:R-:W-:Y:S05]  /*1cc0*/  @!P1 BRA `(.L_x_29) ;  /* 0x0000009800f49947 */ /* 0x004fea0003800000 */
.L_x_28:
[----:B------:R-:W-:Y:S01]  /*1cd0*/  ULEA UR11, UR10, UR8, 0x9 ;  /* 0x000000080a0b7291 */ /* 0x000fe2000f8e483f */
[----:B------:R-:W-:Y:S01]  /*1ce0*/  WARPGROUP.ARRIVE ;  /* 0x00000000000079c5 */ /* 0x000fe20000000000 */
[----:B------:R-:W-:Y:S01]  /*1cf0*/  ULEA UR12, UR10, UR9, 0xb ;  /* 0x000000090a0c7291 */ /* 0x000fe2000f8e583f */
[----:B------:R-:W-:Y:S01]  /*1d00*/  UMOV UR5, 0x40000040 ;  /* 0x4000004000057882 */ /* 0x000fe20000000000 */
[----:B------:R-:W-:-:S03]  /*1d10*/  UMOV UR7, 0x40000040 ;  /* 0x4000004000077882 */ /* 0x000fc60000000000 */
[----:B------:R-:W-:Y:S02]  /*1d20*/  UMOV UR4, UR11 ;  /* 0x0000000b00047c82 */ /* 0x000fe40008000000 */
[----:B------:R-:W-:Y:S02]  /*1d30*/  UMOV UR6, UR12 ;  /* 0x0000000c00067c82 */ /* 0x000fe40008000000 */
[----:B------:R-:W-:Y:S01]  /*1d40*/  HGMMA.64x256x8.F32.TF32 R24, gdesc[UR4], R24, gsb0 ;  /* 0x07e00000041879f0 */ /* 0x000fe20008002818 */
        /* <DEDUP_REMOVED lines=26> */
[----:B------:R-:W-:Y:S01]  /*1ef0*/  BPT.TRAP 0x1 ;  /* 0x000000040000795c */ /* 0x000fe20000300000 */
.L_x_30:
[----:B------:R-:W-:-:S13]  /*1f00*/  ISETP.NE.AND P1, PT, R153, RZ, PT ;  /* 0x000000ff9900720c */ /* 0x000fda0003f25270 */
[----:B-12---:R-:W-:-:S05]  /*1f10*/  @P1 LEA R4, R3, UR41, 0x3 ;  /* 0x0000002903041c11 */ /* 0x006fca000f8e18ff */
[----:B------:R-:W-:-:S05]  /*1f20*/  @P1 VIADD R5, R4, 0x28 ;  /* 0x0000002804051836 */ /* 0x000fca0000000000 */
[----:B------:R-:W-:-:S04]  /*1f30*/  @P1 PRMT R5, R152, 0x654, R5 ;  /* 0x0000065498051816 */ /* 0x000fc80000000005 */
[----:B------:R1:W-:Y:S01]  /*1f40*/  @P1 SYNCS.ARRIVE.TRANS64.RED.A1T0 RZ, [R5+URZ], RZ ;  /* 0x000000ff05ff19a7 */ /* 0x0003e2000810043f */
[----:B------:R-:W-:-:S13]  /*1f50*/  ISETP.GT.U32.AND P1, PT, R16, 0x1, PT ;  /* 0x000000011000780c */ /* 0x000fda0003f24070 */
[----:B-1----:R-:W-:Y:S05]  /*1f60*/  @P1 BRA `(.L_x_31) ;  /* 0x0000000000041947 */ /* 0x002fea0003800000 */
[----:B------:R-:W-:Y:S01]  /*1f70*/  BPT.TRAP 0x1 ;  /* 0x000000040000795c */ /* 0x000fe20000300000 */
.L_x_31:
[----:B------:R-:W-:Y:S01]  /*1f80*/  UIADD3 UR10, UR10, 0x1, URZ ;  /* 0x000000010a0a7890 */ /* 0x000fe2000fffe03f */
[C---:B------:R-:W-:Y:S01]  /*1f90*/  ISETP.GT.AND P2, PT, R0.reuse, 0x1, PT ;  /* 0x000000010000780c */ /* 0x040fe20003f44270 */
[----:B------:R-:W-:Y:S02]  /*1fa0*/  VIADD R3, R3, 0x1 ;  /* 0x0000000103037836 */ /* 0x000fe40000000000 */
[----:B------:R-:W-:Y:S01]  /*1fb0*/  UISETP.NE.AND UP0, UPT, UR10, 0x5, UPT ;  /* 0x000000050a00788c */ /* 0x000fe2000bf05270 */
[----:B------:R-:W-:Y:S02]  /*1fc0*/  VIADD R0, R0, 0xffffffff ;  /* 0xffffffff00007836 */ /* 0x000fe40000000000 */
[C---:B------:R-:W-:Y:S01]  /*1fd0*/  ISETP.NE.AND P1, PT, R3.reuse, 0x5, PT ;  /* 0x000000050300780c */ /* 0x040fe20003f25270 */
[----:B------:R-:W-:Y:S02]  /*1fe0*/  USEL UR4, URZ, 0x1, UP0 ;  /* 0x000000013f047887 */ /* 0x000fe40008000000 */
[----:B------:R-:W-:Y:S01]  /*1ff0*/  USEL UR10, UR10, URZ, UP0 ;  /* 0x0000003f0a0a7287 */ /* 0x000fe20008000000 */
[----:B------:R-:W-:-:S03]  /*2000*/  SEL R3, R3, RZ, P1 ;  /* 0x000000ff03037207 */ /* 0x000fc60000800000 */
[----:B------:R-:W-:Y:S01]  /*2010*/  LOP3.LUT R6, R6, UR4, RZ, 0x3c, !PT ;  /* 0x0000000406067c12 */ /* 0x000fe2000f8e3cff */
[----:B------:R-:W-:Y:S07]  /*2020*/  @P2 BRA `(.L_x_32) ;  /* 0xfffffffc00002947 */ /* 0x000fee000383ffff */
.L_x_25:
[----:B-12---:R-:W1:Y:S01]  /*2030*/  LDC R0, c[0x0][0x28c] ;  /* 0x0000a300ff007b82 */ /* 0x006e620000000800 */
[----:B------:R2:W-:Y:S01]  /*2040*/  SYNCS.ARRIVE.TRANS64.A1T0 RZ, [R160+UR45], RZ ;  /* 0x000000ffa0ff79a7 */ /* 0x0005e2000810002d */
[----:B-1----:R-:W-:-:S13]  /*2050*/  ISETP.GE.AND P1, PT, R0, 0x1, PT ;  /* 0x000000010000780c */ /* 0x002fda0003f26270 */
[----:B--2---:R-:W-:Y:S05]  /*2060*/  @!P1 BRA `(.L_x_33) ;  /* 0x0000000000449947 */ /* 0x004fea0003800000 */
[----:B------:R-:W-:Y:S05]  /*2070*/  @!P0 BRA `(.L_x_34) ;  /* 0x0000000000048947 */ /* 0x000fea0003800000 */
[----:B------:R-:W-:Y:S01]  /*2080*/  BPT.TRAP 0x1 ;  /* 0x000000040000795c */ /* 0x000fe20000300000 */
.L_x_34:
[----:B------:R-:W-:-:S13]  /*2090*/  ISETP.NE.AND P0, PT, R153, RZ, PT ;  /* 0x000000ff9900720c */ /* 0x000fda0003f05270 */
[----:B------:R-:W-:-:S05]  /*20a0*/  VOTEU.ANY UP0, P0 ;  /* 0x00000000003f7886 */ /* 0x000fca0000000100 */
[----:B------:R-:W-:-:S06]  /*20b0*/  @UP0 UIADD3 UR4, UR43, UR38, URZ ;  /* 0x000000262b040290 */ /* 0x000fcc000fffe03f */
[----:B------:R-:W-:Y:S02]  /*20c0*/  IMAD.U32 R4, RZ, RZ, UR4 ;  /* 0x00000004ff047e24 */ /* 0x000fe4000f8e00ff */
[----:B------:R-:W-:Y:S02]  /*20d0*/  IMAD.U32 R3, RZ, RZ, UR4 ;  /* 0x00000004ff037e24 */ /* 0x000fe4000f8e00ff */
[----:B------:R-:W-:-:S05]  /*20e0*/  @P0 IMAD.WIDE.U32 R4, R4, -0x33333333, RZ ;  /* 0xcccccccd04040825 */ /* 0x000fca00078e00ff */
[----:B------:R-:W-:-:S05]  /*20f0*/  @P0 SHF.R.U32.HI R0, RZ, 0x2, R5 ;  /* 0x00000002ff000819 */ /* 0x000fca0000011605 */
[----:B------:R-:W-:-:S05]  /*2100*/  @P0 IMAD R0, R0, -0x5, R3 ;  /* 0xfffffffb00000824 */ /* 0x000fca00078e0203 */
[----:B------:R-:W-:-:S05]  /*2110*/  @P0 LEA R0, R0, UR41, 0x3 ;  /* 0x0000002900000c11 */ /* 0x000fca000f8e18ff */
[----:B------:R-:W-:-:S05]  /*2120*/  @P0 VIADD R3, R0, 0x28 ;  /* 0x0000002800030836 */ /* 0x000fca0000000000 */
[----:B------:R-:W-:-:S04]  /*2130*/  @P0 PRMT R3, R152, 0x654, R3 ;  /* 0x0000065498030816 */ /* 0x000fc80000000003 */
[----:B------:R1:W-:Y:S01]  /*2140*/  @P0 SYNCS.ARRIVE.TRANS64.RED.A1T0 RZ, [R3+URZ], RZ ;  /* 0x000000ff03ff09a7 */ /* 0x0003e2000810043f */
[----:B------:R-:W-:-:S13]  /*2150*/  ISETP.GT.U32.AND P0, PT, R16, 0x1, PT ;  /* 0x000000011000780c */ /* 0x000fda0003f04070 */
[----:B-1----:R-:W-:Y:S05]  /*2160*/  @P0 BRA `(.L_x_33) ;  /* 0x0000000000040947 */ /* 0x002fea0003800000 */
[----:B------:R-:W-:Y:S01]  /*2170*/  BPT.TRAP 0x1 ;  /* 0x000000040000795c */ /* 0x000fe20000300000 */
.L_x_33:
[----:B------:R-:W-:Y:S01]  /*2180*/  SHF.L.U32 R0, R177, 0x1f, RZ ;  /* 0x0000001fb1007819 */ /* 0x000fe200000006ff */
[----:B------:R-:W-:Y:S01]  /*2190*/  UIADD3 UR38, UR44, UR38, URZ ;  /* 0x000000262c267290 */ /* 0x000fe2000fffe03f */
[----:B------:R-:W1:Y:S01]  /*21a0*/  LDC R7, c[0x0][0x288] ;  /* 0x0000a200ff077b82 */ /* 0x000e620000000800 */
[----:B------:R-:W-:Y:S01]  /*21b0*/  UISETP.GE.U32.AND UP1, UPT, UR44, 0x5, UPT ;  /* 0x000000052c00788c */ /* 0x000fe2000bf26070 */
[----:B------:R-:W-:Y:S01]  /*21c0*/  IMAD.SHL.U32 R8, R158, 0x2, RZ ;  /* 0x000000029e087824 */ /* 0x000fe200078e00ff */
[----:B------:R-:W-:Y:S02]  /*21d0*/  UISETP.GT.U32.AND UP0, UPT, UR38, 0x4, UPT ;  /* 0x000000042600788c */ /* 0x000fe4000bf04070 */
[----:B------:R-:W-:Y:S02]  /*21e0*/  UIMAD.WIDE.U32 UR4, UR38, -0x33333333, URZ ;  /* 0xcccccccd260478a5 */ /* 0x000fe4000f8e003f */
[----:B------:R-:W-:Y:S01]  /*21f0*/  UISETP.LT.U32.AND UP0, UPT, UR44, 0x5, UP0 ;  /* 0x000000052c00788c */ /* 0x000fe20008701070 */
[----:B------:R-:W2:Y:S01]  /*2200*/  SYNCS.PHASECHK.TRANS64.TRYWAIT P0, [R159+UR42+0x10], R0 ;  /* 0x000010009f0075a7 */ /* 0x000ea2000800016a */
[----:B------:R-:W-:Y:S01]  /*2210*/  USHF.R.U32.HI UR4, URZ, 0x2, UR5 ;  /* 0x000000023f047899 */ /* 0x000fe20008011605 */
[----:B------:R-:W-:Y:S01]  /*2220*/  SHF.R.S32.HI R9, RZ, 0x1f, R8 ;  /* 0x0000001fff097819 */ /* 0x000fe20000011408 */
[----:B------:R-:W-:-:S02]  /*2230*/  USEL UR6, URZ, 0x1, !UP0 ;  /* 0x000000013f067887 */ /* 0x000fc4000c000000 */
[----:B------:R-:W-:Y:S02]  /*2240*/  UIMAD UR38, UR4, -0x5, UR38 ;  /* 0xfffffffb042678a4 */ /* 0x000fe4000f8e0226 */
[----:B------:R-:W-:-:S04]  /*2250*/  ULOP3.LUT UR39, UR39, UR6, URZ, 0x3c, !UPT ;  /* 0x0000000627277292 */ /* 0x000fc8000f8e3c3f */
[----:B------:R-:W-:Y:S01]  /*2260*/  @UP1 ULOP3.LUT UR39, UR39, 0x1, UR4, 0x78, !UPT ;  /* 0x0000000127271892 */ /* 0x000fe2000f8e7804 */
[----:B-12---:R-:W-:Y:S11]  /*2270*/  @!P0 BRA `(.L_x_35) ;  /* 0x0000009400a08947 */ /* 0x006ff60003800000 */
.L_x_318:
[----:B------:R-:W-:Y:S01]  /*2280*/  IMAD.SHL.U32 R6, R19, 0x40, RZ ;  /* 0x0000004013067824 */ /* 0x000fe200078e00ff */
[----:B------:R-:W-:Y:S01]  /*2290*/  ULDC UR6, c[0x0][0x284] ;  /* 0x0000a10000067ab9 */ /* 0x000fe20000000800 */
[----:B0-----:R-:W-:Y:S01]  /*22a0*/  IMAD.SHL.U32 R12, R22, 0x100, RZ ;  /* 0x00000100160c7824 */ /* 0x001fe200078e00ff */
[----:B------:R-:W-:Y:S01]  /*22b0*/  SHF.R.S32.HI R167, RZ, 0x1f, R2 ;  /* 0x0000001fffa77819 */ /* 0x000fe20000011402 */
[----:B------:R-:W-:Y:S01]  /*22c0*/  ULDC.64 UR4, c[0x0][0x5d0] ;  /* 0x0001740000047ab9 */ /* 0x000fe20000000a00 */
[----:B------:R-:W-:Y:S01]  /*22d0*/  ISETP.GE.AND P0, PT, R6, UR6, PT ;  /* 0x0000000606007c0c */ /* 0x000fe2000bf06270 */
[----:B------:R-:W-:Y:S01]  /*22e0*/  IMAD.WIDE.U32 R4, R2, UR4, R8 ;  /* 0x0000000402047c25 */ /* 0x000fe2000f8e0008 */
[----:B------:R-:W-:Y:S02]  /*22f0*/  SHF.R.S32.HI R13, RZ, 0x1f, R12 ;  /* 0x0000001fff0d7819 */ /* 0x000fe4000001140c */
[C---:B------:R-:W-:Y:S01]  /*2300*/  ISETP.GE.OR P0, PT, R12.reuse, R7, P0 ;  /* 0x000000070c00720c */ /* 0x040fe20000706670 */
[----:B------:R-:W-:Y:S01]  /*2310*/  IMAD R3, R167, UR4, RZ ;  /* 0x00000004a7037c24 */ /* 0x000fe2000f8e02ff */
[----:B------:R-:W-:-:S03]  /*2320*/  IADD3 R168, P1, R12, R4, RZ ;  /* 0x000000040ca87210 */ /* 0x000fc60007f3e0ff */
[----:B------:R-:W-:-:S05]  /*2330*/  IMAD R3, R2, UR5, R3 ;  /* 0x0000000502037c24 */ /* 0x000fca000f8e0203 */
[----:B------:R-:W-:-:S03]  /*2340*/  IADD3.X R169, R13, R5, R3, P1, !PT ;  /* 0x000000050da97210 */ /* 0x000fc60000ffe403 */
[----:B------:R-:W-:Y:S05]  /*2350*/  @P0 BRA `(.L_x_36) ;  /* 0x0000007c00000947 */ /* 0x000fea0003800000 */
[----:B------:R-:W0:Y:S01]  /*2360*/  LDC.64 R10, c[0x0][0x5c8] ;  /* 0x00017200ff0a7b82 */ /* 0x000e220000000a00 */
[----:B-----5:R-:W-:Y:S01]  /*2370*/  FSETP.NEU.AND P0, PT, R155, RZ, PT ;  /* 0x000000ff9b00720b */ /* 0x020fe20003f0d000 */
[----:B------:R-:W-:Y:S01]  /*2380*/  IMAD R3, R158, -0x2, R7 ;  /* 0xfffffffe9e037824 */ /* 0x000fe200078e0207 */
[----:B------:R-:W-:Y:S01]  /*2390*/  BSSY B0, `(.L_x_36) ;  /* 0x00007bc000007945 */ /* 0x000fe20003800000 */
[----:B------:R-:W-:-:S04]  /*23a0*/  IMAD.WIDE R164, R19, 0x40, R156 ;  /* 0x0000004013a47825 */ /* 0x000fc800078e029c */
[----:B-1----:R-:W-:Y:S02]  /*23b0*/  IMAD.IADD R0, R3, 0x1, -R12 ;  /* 0x0000000103007824 */ /* 0x002fe400078e0a0c */
[----:B------:R-:W-:-:S03]  /*23c0*/  IMAD.IADD R3, R163, 0x1, -R6 ;  /* 0x00000001a3037824 */ /* 0x000fc600078e0a06 */
[----:B------:R-:W-:-:S04]  /*23d0*/  ISETP.GT.AND P1, PT, R0, RZ, PT ;  /* 0x000000ff0000720c */ /* 0x000fc80003f24270 */
[----:B------:R-:W-:Y:S01]  /*23e0*/  ISETP.GT.AND P2, PT, R3, RZ, P1 ;  /* 0x000000ff0300720c */ /* 0x000fe20000f44270 */
[-C--:B0-----:R-:W-:Y:S02]  /*23f0*/  IMAD R4, R165, R10.reuse, RZ ;  /* 0x0000000aa5047224 */ /* 0x081fe400078e02ff */
[----:B------:R-:W-:-:S04]  /*2400*/  IMAD.WIDE.U32 R168, R164, R10, R168 ;  /* 0x0000000aa4a87225 */ /* 0x000fc800078e00a8 */
[----:B------:R-:W-:-:S04]  /*2410*/  IMAD R5, R164, R11, R4 ;  /* 0x0000000ba4057224 */ /* 0x000fc800078e0204 */
[----:B------:R-:W-:Y:S01]  /*2420*/  IMAD.IADD R179, R169, 0x1, R5 ;  /* 0x00000001a9b37824 */ /* 0x000fe200078e0205 */
[----:B------:R-:W-:Y:S06]  /*2430*/  @!P0 BRA `(.L_x_37) ;  /* 0x0000005400948947 */ /* 0x000fec0003800000 */
[----:B------:R-:W0:Y:S01]  /*2440*/  LDC.64 R20, c[0x0][0x5b8] ;  /* 0x00016e00ff147b82 */ /* 0x000e220000000a00 */
[----:B------:R-:W-:-:S07]  /*2450*/  ULDC.64 UR4, c[0x0][0x5c0] ;  /* 0x0001700000047ab9 */ /* 0x000fce0000000a00 */
[----:B------:R-:W1:Y:S08]  /*2460*/  LDC.64 R170, c[0x0][0x5b0] ;  /* 0x00016c00ffaa7b82 */ /* 0x000e700000000a00 */
[----:B------:R-:W2:Y:S01]  /*2470*/  LDC.64 R14, c[0x0][0x5a8] ;  /* 0x00016a00ff0e7b82 */ /* 0x000ea20000000a00 */
[-C--:B0-----:R-:W-:Y:S02]  /*2480*/  IMAD R6, R167, R20.reuse, RZ ;  /* 0x00000014a7067224 */ /* 0x081fe400078e02ff */
[----:B------:R-:W-:-:S04]  /*2490*/  IMAD.WIDE.U32 R4, R2, R20, R8 ;  /* 0x0000001402047225 */ /* 0x000fc800078e0008 */
[----:B------:R-:W-:Y:S01]  /*24a0*/  IMAD R169, R2, R21, R6 ;  /* 0x0000001502a97224 */ /* 0x000fe200078e0206 */
[----:B------:R-:W-:Y:S01]  /*24b0*/  IADD3 R166, P0, R12, R4, RZ ;  /* 0x000000040ca67210 */ /* 0x000fe20007f1e0ff */
[----:B-1----:R-:W-:-:S03]  /*24c0*/  IMAD R4, R165, R170, RZ ;  /* 0x000000aaa5047224 */ /* 0x002fc600078e02ff */
[----:B------:R-:W-:Y:S01]  /*24d0*/  IADD3.X R167, R13, R5, R169, P0, !PT ;  /* 0x000000050da77210 */ /* 0x000fe200007fe4a9 */
[C---:B------:R-:W-:Y:S02]  /*24e0*/  IMAD R21, R164.reuse, R171, R4 ;  /* 0x000000aba4157224 */ /* 0x040fe400078e0204 */
[----:B------:R-:W-:-:S04]  /*24f0*/  IMAD.WIDE.U32 R4, R164, R170, R166 ;  /* 0x000000aaa4047225 */ /* 0x000fc800078e00a6 */
[----:B------:R-:W-:Y:S01]  /*2500*/  IMAD.IADD R5, R5, 0x1, R21 ;  /* 0x0000000105057824 */ /* 0x000fe200078e0215 */
[----:B--2---:R-:W-:-:S04]  /*2510*/  LEA R6, P0, R4, R14, 0x2 ;  /* 0x0000000e04067211 */ /* 0x004fc800078010ff */
[----:B------:R-:W-:-:S05]  /*2520*/  LEA.HI.X R7, R4, R15, R5, 0x2, P0 ;  /* 0x0000000f04077211 */ /* 0x000fca00000f1405 */
[----:B------:R0:W2:Y:S01]  /*2530*/  @P2 LDG.E.LTC128B R19, desc[UR36][R6.64] ;  /* 0x0000002406132981 */ /* 0x0000a2000c1e1920 */
[----:B------:R-:W-:Y:S01]  /*2540*/  IMAD.WIDE.U32 R4, R164, R170, R12 ;  /* 0x000000aaa4047225 */ /* 0x000fe200078e000c */
[C---:B------:R-:W-:Y:S01]  /*2550*/  SHF.L.U64.HI R175, R170.reuse, 0x3, R171 ;  /* 0x00000003aaaf7819 */ /* 0x040fe200000102ab */
[----:B------:R-:W-:Y:S02]  /*2560*/  BSSY B1, `(.L_x_38) ;  /* 0x0000014000017945 */ /* 0x000fe40003800000 */
[----:B------:R-:W-:Y:S01]  /*2570*/  IMAD.SHL.U32 R174, R170, 0x8, RZ ;  /* 0x00000008aaae7824 */ /* 0x000fe200078e00ff */
[----:B------:R-:W-:-:S03]  /*2580*/  IADD3 R172, P0, R8, R4, RZ ;  /* 0x0000000408ac7210 */ /* 0x000fc60007f1e0ff */
[----:B------:R-:W-:Y:S01]  /*2590*/  IMAD.WIDE.U32 R174, R164, R170, R174 ;  /* 0x000000aaa4ae7225 */ /* 0x000fe200078e00ae */
[----:B------:R-:W-:Y:S02]  /*25a0*/  IADD3.X R173, R9, R21, R5, P0, !PT ;  /* 0x0000001509ad7210 */ /* 0x000fe400007fe405 */
[----:B------:R-:W-:Y:S01]  /*25b0*/  ISETP.GT.AND P0, PT, R0, 0x1, PT ;  /* 0x000000010000780c */ /* 0x000fe20003f04270 */
[----:B------:R-:W-:-:S04]  /*25c0*/  IMAD.WIDE.U32 R172, R2, R20, R172 ;  /* 0x0000001402ac7225 */ /* 0x000fc800078e00ac */
[----:B0-----:R-:W-:Y:S01]  /*25d0*/  IMAD.IADD R7, R169, 0x1, R173 ;  /* 0x00000001a9077824 */ /* 0x001fe200078e02ad */
[----:B------:R-:W-:-:S04]  /*25e0*/  LEA R6, P4, R172, R14, 0x2 ;  /* 0x0000000eac067211 */ /* 0x000fc800078810ff */
[----:B------:R-:W-:Y:S02]  /*25f0*/  LEA.HI.X R7, R172, R15, R7, 0x2, P4 ;  /* 0x0000000fac077211 */ /* 0x000fe400020f1407 */
[----:B--2---:R-:W-:-:S05]  /*2600*/  LOP3.LUT R4, R19, 0xffffe000, RZ, 0xc0, !PT ;  /* 0xffffe00013047812 */ /* 0x004fca00078ec0ff */
[----:B------:R-:W-:Y:S01]  /*2610*/  FMUL R5, R4, R155 ;  /* 0x0000009b04057220 */ /* 0x000fe20000400000 */
[----:B------:R-:W-:-:S03]  /*2620*/  LEA R4, P3, R168, UR4, 0x2 ;  /* 0x00000004a8047c11 */ /* 0x000fc6000f8610ff */
[----:B------:R-:W-:Y:S01]  /*2630*/  FFMA R165, R24, R154, R5 ;  /* 0x0000009a18a57223 */ /* 0x000fe20000000005 */
[----:B------:R-:W-:Y:S02]  /*2640*/  LEA.HI.X R5, R168, UR5, R179, 0x2, P3 ;  /* 0x00000005a8057c11 */ /* 0x000fe400098f14b3 */
[----:B------:R-:W-:Y:S02]  /*2650*/  ISETP.GT.AND P3, PT, R3, RZ, P0 ;  /* 0x000000ff0300720c */ /* 0x000fe40000764270 */
[----:B------:R-:W-:-:S05]  /*2660*/  F2FP.TF32.F32.PACK_B R165, R165 ;  /* 0x000000a5ffa5723e */ /* 0x000fca00024050ff */
[----:B------:R0:W-:Y:S06]  /*2670*/  @P2 STG.E desc[UR36][R4.64], R165 ;  /* 0x000000a504002986 */ /* 0x0001ec000c101924 */
[----:B------:R-:W-:Y:S05]  /*2680*/  @!P3 BRA `(.L_x_39) ;  /* 0x000000000004b947 */ /* 0x000fea0003800000 */
[----:B------:R1:W5:Y:S02]  /*2690*/  LDG.E.LTC128B R19, desc[UR36][R6.64+0x4] ;  /* 0x0000042406137981 */ /* 0x000364000c1e1920 */
.L_x_39:
[----:B------:R-:W-:Y:S05]  /*26a0*/  BSYNC B1 ;  /* 0x0000000000017941 */ /* 0x000fea0003800000 */
.L_x_38:
[----:B-----5:R-:W-:Y:S01]  /*26b0*/  LOP3.LUT R22, R19, 0xffffe000, RZ, 0xc0, !PT ;  /* 0xffffe00013167812 */ /* 0x020fe200078ec0ff */
[----:B------:R-:W-:Y:S01]  /*26c0*/  IMAD.IADD R171, R21, 0x1, R175 ;  /* 0x0000000115ab7824 */ /* 0x000fe200078e02af */
[----:B------:R-:W-:Y:S02]  /*26d0*/  IADD3 R21, P2, R166, R174, RZ ;  /* 0x000000aea6157210 */ /* 0x000fe40007f5e0ff */
[----:B------:R-:W-:Y:S01]  /*26e0*/  ISETP.GT.AND P1, PT, R3, 0x8, P1 ;  /* 0x000000080300780c */ /* 0x000fe20000f24270 */
[----:B------:R-:W-:Y:S02]  /*26f0*/  FMUL R22, R22, R155 ;  /* 0x0000009b16167220 */ /* 0x000fe40000400000 */
[----:B------:R-:W-:Y:S01]  /*2700*/  IMAD.X R166, R171, 0x1, R167, P2 ;  /* 0x00000001aba67824 */ /* 0x000fe200010e06a7 */
[----:B------:R-:W-:Y:S01]  /*2710*/  LEA R24, P2, R21, R14, 0x2 ;  /* 0x0000000e15187211 */ /* 0x000fe200078410ff */
[----:B0-----:R-:W-:-:S03]  /*2720*/  FFMA R165, R25, R154, R22 ;  /* 0x0000009a19a57223 */ /* 0x001fc60000000016 */
[----:B------:R-:W-:Y:S02]  /*2730*/  LEA.HI.X R25, R21, R15, R166, 0x2, P2 ;  /* 0x0000000f15197211 */ /* 0x000fe400010f14a6 */
[----:B------:R-:W-:-:S05]  /*2740*/  F2FP.TF32.F32.PACK_B R165, R165 ;  /* 0x000000a5ffa5723e */ /* 0x000fca00024050ff */
[----:B------:R0:W-:Y:S04]  /*2750*/  @P3 STG.E desc[UR36][R4.64+0x4], R165 ;  /* 0x000004a504003986 */ /* 0x0001e8000c101924 */
[----:B------:R-:W2:Y:S01]  /*2760*/  @P1 LDG.E.LTC128B R19, desc[UR36][R24.64] ;  /* 0x0000002418131981 */ /* 0x000ea2000c1e1920 */
[----:B------:R-:W-:Y:S01]  /*2770*/  IADD3 R8, P2, P3, R8, R174, R12 ;  /* 0x000000ae08087210 */ /* 0x000fe20007b5e00c */
[----:B------:R-:W-:Y:S01]  /*2780*/  BSSY B1, `(.L_x_40) ;  /* 0x0000011000017945 */ /* 0x000fe20003800000 */
[C---:B------:R-:W-:Y:S02]  /*2790*/  SHF.L.U64.HI R11, R10.reuse, 0x5, R11 ;  /* 0x000000050a0b7819 */ /* 0x040fe4000001020b */
[----:B------:R-:W-:Y:S02]  /*27a0*/  IADD3.X R9, R9, R171, R13, P2, P3 ;  /* 0x000000ab09097210 */ /* 0x000fe400017e640d */
[----:B------:R-:W-:-:S02]  /*27b0*/  LEA R10, P2, R10, R4, 0x5 ;  /* 0x000000040a0a7211 */ /* 0x000fc400078428ff */
[----:B------:R-:W-:Y:S01]  /*27c0*/  ISETP.GT.AND P0, PT, R3, 0x8, P0 ;  /* 0x000000080300780c */ /* 0x000fe20000704270 */
[----:B------:R-:W-:-:S04]  /*27d0*/  IMAD.WIDE.U32 R20, R2, R20, R8 ;  /* 0x0000001402147225 */ /* 0x000fc800078e0008 */
[----:B------:R-:W-:Y:S01]  /*27e0*/  IMAD.X R11, R11, 0x1, R5, P2 ;  /* 0x000000010b0b7824 */ /* 0x000fe200010e0605 */
[----:B------:R-:W-:Y:S01]  /*27f0*/  LEA R8, P3, R20, R14, 0x2 ;  /* 0x0000000e14087211 */ /* 0x000fe200078610ff */
[----:B------:R-:W-:-:S05]  /*2800*/  IMAD.IADD R2, R169, 0x1, R21 ;  /* 0x00000001a9027824 */ /* 0x000fca00078e0215 */
[----:B------:R-:W-:Y:S02]  /*2810*/  LEA.HI.X R9, R20, R15, R2, 0x2, P3 ;  /* 0x0000000f14097211 */ /* 0x000fe400018f1402 */
[----:B--2---:R-:W-:-:S05]  /*2820*/  LOP3.LUT R12, R19, 0xffffe000, RZ, 0xc0, !PT ;  /* 0xffffe000130c7812 */ /* 0x004fca00078ec0ff */
[----:B------:R-:W-:-:S04]  /*2830*/  FMUL R13, R12, R155 ;  /* 0x0000009b0c0d7220 */ /* 0x000fc80000400000 */
[----:B------:R-:W-:-:S05]  /*2840*/  FFMA R13, R26, R154, R13 ;  /* 0x0000009a1a0d7223 */ /* 0x000fca000000000d */
[----:B------:R-:W-:-:S05]  /*2850*/  F2FP.TF32.F32.PACK_B R13, R13 ;  /* 0x0000000dff0d723e */ /* 0x000fca00024050ff */
[----:B------:R0:W-:Y:S01]  /*2860*/  @P1 STG.E desc[UR36][R10.64], R13 ;  /* 0x0000000d0a001986 */ /* 0x0001e2000c101924 */
[----:B------:R-:W-:Y:S05]  /*2870*/  @!P0 BRA `(.L_x_41) ;  /* 0x0000000000048947 */ /* 0x000fea0003800000 */
[----:B------:R2:W5:Y:S02]  /*2880*/  LDG.E.LTC128B R19, desc[UR36][R8.64+0x4] ;  /* 0x0000042408137981 */ /* 0x000564000c1e1920 */
.L_x_41:
[----:B------:R-:W-:Y:S05]  /*2890*/  BSYNC B1 ;  /* 0x0000000000017941 */ /* 0x000fea0003800000 */
.L_x_40:
[----:B-----5:R-:W-:Y:S01]  /*28a0*/  LOP3.LUT R2, R19, 0xffffe000, RZ, 0xc0, !PT ;  /* 0xffffe00013027812 */ /* 0x020fe200078ec0ff */
[----:B------:R-:W-:Y:S01]  /*28b0*/  BSSY B1, `(.L_x_42) ;  /* 0x0000009000017945 */ /* 0x000fe20003800000 */
[----:B------:R-:W-:-:S03]  /*28c0*/  ISETP.GT.AND P1, PT, R0, 0x8, PT ;  /* 0x000000080000780c */ /* 0x000fc60003f24270 */
[----:B------:R-:W-:Y:S01]  /*28d0*/  FMUL R2, R2, R155 ;  /* 0x0000009b02027220 */ /* 0x000fe20000400000 */
[----:B------:R-:W-:-:S03]  /*28e0*/  ISETP.GT.AND P2, PT, R3, RZ, P1 ;  /* 0x000000ff0300720c */ /* 0x000fc60000f44270 */
[----:B------:R-:W-:-:S05]  /*28f0*/  FFMA R27, R27, R154, R2 ;  /* 0x0000009a1b1b7223 */ /* 0x000fca0000000002 */
[----:B------:R-:W-:-:S05]  /*2900*/  F2FP.TF32.F32.PACK_B R27, R27 ;  /* 0x0000001bff1b723e */ /* 0x000fca00024050ff */
[----:B------:R3:W-:Y:S01]  /*2910*/  @P0 STG.E desc[UR36][R10.64+0x4], R27 ;  /* 0x0000041b0a000986 */ /* 0x0007e2000c101924 */
[----:B------:R-:W-:Y:S05]  /*2920*/  @!P2 BRA `(.L_x_43) ;  /* 0x000000000004a947 */ /* 0x000fea0003800000 */
[----:B------:R4:W5:Y:S02]  /*2930*/  LDG.E.LTC128B R19, desc[UR36][R6.64+0x20] ;  /* 0x0000202406137981 */ /* 0x000964000c1e1920 */
.L_x_43:
[----:B------:R-:W-:Y:S05]  /*2940*/  BSYNC B1 ;  /* 0x0000000000017941 */ /* 0x000fea0003800000 */
.L_x_42:
[----:B-----5:R-:W-:Y:S01]  /*2950*/  LOP3.LUT R2, R19, 0xffffe000, RZ, 0xc0, !PT ;  /* 0xffffe00013027812 */ /* 0x020fe200078ec0ff */
[----:B------:R-:W-:Y:S01]  /*2960*/  BSSY B1, `(.L_x_44) ;  /* 0x0000009000017945 */ /* 0x000fe20003800000 */
[----:B------:R-:W-:-:S03]  /*2970*/  ISETP.GT.AND P0, PT, R0, 0x9, PT ;  /* 0x000000090000780c */ /* 0x000fc60003f04270 */
[----:B0-----:R-:W-:Y:S01]  /*2980*/  FMUL R13, R2, R155 ;  /* 0x0000009b020d7220 */ /* 0x001fe20000400000 */
[----:B------:R-:W-:-:S03]  /*2990*/  ISETP.GT.AND P3, PT, R3, RZ, P0 ;  /* 0x000000ff0300720c */ /* 0x000fc60000764270 */
[----:B------:R-:W-:-:S05]  /*29a0*/  FFMA R13, R28, R154, R13 ;  /* 0x0000009a1c0d7223 */ /* 0x000fca000000000d */
[----:B------:R-:W-:-:S05]  /*29b0*/  F2FP.TF32.F32.PACK_B R13, R13 ;  /* 0x0000000dff0d723e */ /* 0x000fca00024050ff */
[----:B------:R0:W-:Y:S01]  /*29c0*/  @P2 STG.E desc[UR36][R4.64+0x20], R13 ;  /* 0x0000200d04002986 */ /* 0x0001e2000c101924 */
[----:B------:R-:W-:Y:S05]  /*29d0*/  @!P3 BRA `(.L_x_45) ;  /* 0x000000000004b947 */ /* 0x000fea0003800000 */
[----:B------:R0:W5:Y:S02]  /*29e0*/  LDG.E.LTC128B R19, desc[UR36][R6.64+0x24] ;  /* 0x0000242406137981 */ /* 0x000164000c1e1920 */
.L_x_45:
[----:B------:R-:W-:Y:S05]  /*29f0*/  BSYNC B1 ;  /* 0x0000000000017941 */ /* 0x000fea0003800000 */
.L_x_44:
[----:B-----5:R-:W-:Y:S01]  /*2a00*/  LOP3.LUT R2, R19, 0xffffe000, RZ, 0xc0, !PT ;  /* 0xffffe00013027812 */ /* 0x020fe200078ec0ff */
[----:B------:R-:W-:Y:S01]  /*2a10*/  BSSY B1, `(.L_x_46) ;  /* 0x0000008000017945 */ /* 0x000fe20003800000 */
[----:B------:R-:W-:-:S03]  /*2a20*/  ISETP.GT.AND P1, PT, R3, 0x8, P1 ;  /* 0x000000080300780c */ /* 0x000fc60000f24270 */
[----:B------:R-:W-:-:S04]  /*2a30*/  FMUL R2, R2, R155 ;  /* 0x0000009b02027220 */ /* 0x000fc80000400000 */
[----:B------:R-:W-:-:S05]  /*2a40*/  FFMA R29, R29, R154, R2 ;  /* 0x0000009a1d1d7223 */ /* 0x000fca0000000002 */
[----:B------:R-:W-:-:S05]  /*2a50*/  F2FP.TF32.F32.PACK_B R29, R29 ;  /* 0x0000001dff1d723e */ /* 0x000fca00024050ff */
[----:B------:R0:W-:Y:S01]  /*2a60*/  @P3 STG.E desc[UR36][R4.64+0x24], R29 ;  /* 0x0000241d04003986 */ /* 0x0001e2000c101924 */
[----:B------:R-:W-:Y:S05]  /*2a70*/  @!P1 BRA `(.L_x_47) ;  /* 0x0000000000049947 */ /* 0x000fea0003800000 */
[----:B------:R0:W5:Y:S02]  /*2a80*/  LDG.E.LTC128B R19, desc[UR36][R8.64+0x20] ;  /* 0x0000202408137981 */ /* 0x000164000c1e1920 */
.L_x_47:
[----:B------:R-:W-:Y:S05]  /*2a90*/  BSYNC B1 ;  /* 0x0000000000017941 */ /* 0x000fea0003800000 */
.L_x_46:
[----:B-----5:R-:W-:Y:S01]  /*2aa0*/  LOP3.LUT R2, R19, 0xffffe000, RZ, 0xc0, !PT ;  /* 0xffffe00013027812 */ /* 0x020fe200078ec0ff */
[----:B------:R-:W-:Y:S01]  /*2ab0*/  BSSY B1, `(.L_x_48) ;  /* 0x0000008000017945 */ /* 0x000fe20003800000 */
[----:B------:R-:W-:-:S03]  /*2ac0*/  ISETP.GT.AND P0, PT, R3, 0x8, P0 ;  /* 0x000000080300780c */ /* 0x000fc60000704270 */
[----:B0-----:R-:W-:-:S04]  /*2ad0*/  FMUL R13, R2, R155 ;  /* 0x0000009b020d7220 */ /* 0x001fc80000400000 */
[----:B------:R-:W-:-:S05]  /*2ae0*/  FFMA R13, R30, R154, R13 ;  /* 0x0000009a1e0d7223 */ /* 0x000fca000000000d */
[----:B------:R-:W-:-:S05]  /*2af0*/  F2FP.TF32.F32.PACK_B R13, R13 ;  /* 0x0000000dff0d723e */ /* 0x000fca00024050ff */
[----:B------:R0:W-:Y:S01]  /*2b00*/  @P1 STG.E desc[UR36][R10.64+0x20], R13 ;  /* 0x0000200d0a001986 */ /* 0x0001e2000c101924 */
[----:B------:R-:W-:Y:S05]  /*2b10*/  @!P0 BRA `(.L_x_49) ;  /* 0x0000000000048947 */ /* 0x000fea0003800000 */
[----:B------:R0:W5:Y:S02]  /*2b20*/  LDG.E.LTC128B R19, desc[UR36][R8.64+0x24] ;  /* 0x0000242408137981 */ /* 0x000164000c1e1920 */
.L_x_49:
[----:B------:R-:W-:Y:S05]  /*2b30*/  BSYNC B1 ;  /* 0x0000000000017941 */ /* 0x000fea0003800000 */
.L_x_48:
        /* <DEDUP_REMOVED lines=10> */
.L_x_51:
[----:B------:R-:W-:Y:S05]  /*2be0*/  BSYNC B1 ;  /* 0x0000000000017941 */ /* 0x000fea0003800000 */
.L_x_50:
        /* <DEDUP_REMOVED lines=10> */
.L_x_53:
[----:B------:R-:W-:Y:S05]  /*2c90*/  BSYNC B1 ;  /* 0x0000000000017941 */ /* 0x000fea0003800000 */
.L_x_52:
        /* <DEDUP_REMOVED lines=9> */
.L_x_55:
[----:B------:R-:W-:Y:S05]  /*2d30*/  BSYNC B1 ;  /* 0x0000000000017941 */ /* 0x000fea0003800000 */
.L_x_54:
        /* <DEDUP_REMOVED lines=9> */
.L_x_57:
[----:B------:R-:W-:Y:S05]  /*2dd0*/  BSYNC B1 ;  /* 0x0000000000017941 */ /* 0x000fea0003800000 */
.L_x_56:
        /* <DEDUP_REMOVED lines=10> */
.L_x_59:
[----:B------:R-:W-:Y:S05]  /*2e80*/  BSYNC B1 ;  /* 0x0000000000017941 */ /* 0x000fea0003800000 */
.L_x_58:
        /* <DEDUP_REMOVED lines=10> */
.L_x_61:
[----:B------:R-:W-:Y:S05]  /*2f30*/  BSYNC B1 ;  /* 0x0000000000017941 */ /* 0x000fea0003800000 */
.L_x_60:
        /* <DEDUP_REMOVED lines=9> */
.L_x_63:
[----:B------:R-:W-:Y:S05]  /*2fd0*/  BSYNC B1 ;  /* 0x0000000000017941 */ /* 0x000fea0003800000 */
.L_x_62:
        /* <DEDUP_REMOVED lines=9> */
.L_x_65:
[----:B------:R-:W-:Y:S05]  /*3070*/  BSYNC B1 ;  /* 0x0000000000017941 */ /* 0x000fea0003800000 */
.L_x_64:
        /* <DEDUP_REMOVED lines=10> */
.L_x_67:
[----:B------:R-:W-:Y:S05]  /*3120*/  BSYNC B1 ;  /* 0x0000000000017941 */ /* 0x000fea0003800000 */
.L_x_66:
        /* <DEDUP_REMOVED lines=10> */
.L_x_69:
[----:B------:R-:W-:Y:S05]  /*31d0*/  BSYNC B1 ;  /* 0x0000000000017941 */ /* 0x000fea0003800000 */
.L_x_68:
        /* <DEDUP_REMOVED lines=9> */
.L_x_71:
[----:B------:R-:W-:Y:S05]  /*3270*/  BSYNC B1 ;  /* 0x0000000000017941 */ /* 0x000fea0003800000 */
.L_x_70:
        /* <DEDUP_REMOVED lines=9> */
.L_x_73:
[----:B------:R-:W-:Y:S05]  /*3310*/  BSYNC B1 ;  /* 0x0000000000017941 */ /* 0x000fea0003800000 */
.L_x_72:
        /* <DEDUP_REMOVED lines=10> */
.L_x_75:
[----:B------:R-:W-:Y:S05]  /*33c0*/  BSYNC B1 ;  /* 0x0000000000017941 */ /* 0x000fea0003800000 */
.L_x_74:
        /* <DEDUP_REMOVED lines=10> */
.L_x_77:
[----:B------:R-:W-:Y:S05]  /*3470*/  BSYNC B1 ;  /* 0x0000000000017941 */ /* 0x000fea0003800000 */
.L_x_76:
        /* <DEDUP_REMOVED lines=9> */
.L_x_79:
[----:B------:R-:W-:Y:S05]  /*3510*/  BSYNC B1 ;  /* 0x0000000000017941 */ /* 0x000fea0003800000 */
.L_x_78:
        /* <DEDUP_REMOVED lines=9> */
.L_x_81:
[----:B------:R-:W-:Y:S05]  /*35b0*/  BSYNC B1 ;  /* 0x0000000000017941 */ /* 0x000fea0003800000 */
.L_x_80:
        /* <DEDUP_REMOVED lines=10> */
.L_x_83:
[----:B------:R-:W-:Y:S05]  /*3660*/  BSYNC B1 ;  /* 0x0000000000017941 */ /* 0x000fea0003800000 */
.L_x_82:
        /* <DEDUP_REMOVED lines=10> */
.L_x_85:
[----:B------:R-:W-:Y:S05]  /*3710*/  BSYNC B1 ;  /* 0x0000000000017941 */ /* 0x000fea0003800000 */
.L_x_84:
        /* <DEDUP_REMOVED lines=9> */
.L_x_87:
[----:B------:R-:W-:Y:S05]  /*37b0*/  BSYNC B1 ;  /* 0x0000000000017941 */ /* 0x000fea0003800000 */
.L_x_86:
        /* <DEDUP_REMOVED lines=9> */
.L_x_89:
[----:B------:R-:W-:Y:S05]  /*3850*/  BSYNC B1 ;  /* 0x0000000000017941 */ /* 0x000fea0003800000 */
.L_x_88:
        /* <DEDUP_REMOVED lines=10> */
.L_x_91:
[----:B------:R-:W-:Y:S05]  /*3900*/  BSYNC B1 ;  /* 0x0000000000017941 */ /* 0x000fea0003800000 */
.L_x_90:
        /* <DEDUP_REMOVED lines=10> */
.L_x_93:
[----:B------:R-:W-:Y:S05]  /*39b0*/  BSYNC B1 ;  /* 0x0000000000017941 */ /* 0x000fea0003800000 */
.L_x_92:
        /* <DEDUP_REMOVED lines=9> */
.L_x_95:
[----:B------:R-:W-:Y:S05]  /*3a50*/  BSYNC B1 ;  /* 0x0000000000017941 */ /* 0x000fea0003800000 */
.L_x_94:
        /* <DEDUP_REMOVED lines=9> */
.L_x_97:
[----:B------:R-:W-:Y:S05]  /*3af0*/  BSYNC B1 ;  /* 0x0000000000017941 */ /* 0x000fea0003800000 */
.L_x_96:
        /* <DEDUP_REMOVED lines=10> */
.L_x_99:
[----:B------:R-:W-:Y:S05]  /*3ba0*/  BSYNC B1 ;  /* 0x0000000000017941 */ /* 0x000fea0003800000 */
.L_x_98:
        /* <DEDUP_REMOVED lines=10> */
.L_x_101:
[----:B------:R-:W-:Y:S05]  /*3c50*/  BSYNC B1 ;  /* 0x0000000000017941 */ /* 0x000fea0003800000 */
.L_x_100:
        /* <DEDUP_REMOVED lines=9> */
.L_x_103:
[----:B------:R-:W-:Y:S05]  /*3cf0*/  BSYNC B1 ;  /* 0x0000000000017941 */ /* 0x000fea0003800000 */
.L_x_102:
        /* <DEDUP_REMOVED lines=9> */
.L_x_105:
[----:B------:R-:W-:Y:S05]  /*3d90*/  BSYNC B1 ;  /* 0x0000000000017941 */ /* 0x000fea0003800000 */
.L_x_104:
        /* <DEDUP_REMOVED lines=10> */
.L_x_107:
[----:B------:R-:W-:Y:S05]  /*3e40*/  BSYNC B1 ;  /* 0x0000000000017941 */ /* 0x000fea0003800000 */
.L_x_106:
        /* <DEDUP_REMOVED lines=10> */
.L_x_109:
[----:B------:R-:W-:Y:S05]  /*3ef0*/  BSYNC B1 ;  /* 0x0000000000017941 */ /* 0x000fea0003800000 */
.L_x_108:
        /* <DEDUP_REMOVED lines=9> */
.L_x_111:
[----:B------:R-:W-:Y:S05]  /*3f90*/  BSYNC B1 ;  /* 0x0000000000017941 */ /* 0x000fea0003800000 */
.L_x_110:
        /* <DEDUP_REMOVED lines=9> */
.L_x_113:
[----:B------:R-:W-:Y:S05]  /*4030*/  BSYNC B1 ;  /* 0x0000000000017941 */ /* 0x000fea0003800000 */
.L_x_112:
        /* <DEDUP_REMOVED lines=10> */
.L_x_115:
[----:B------:R-:W-:Y:S05]  /*40e0*/  BSYNC B1 ;  /* 0x0000000000017941 */ /* 0x000fea0003800000 */
.L_x_114:
        /* <DEDUP_REMOVED lines=10> */
.L_x_117:
[----:B------:R-:W-:Y:S05]  /*4190*/  BSYNC B1 ;  /* 0x0000000000017941 */ /* 0x000fea0003800000 */
.L_x_116:
        /* <DEDUP_REMOVED lines=9> */
.L_x_119:
[----:B------:R-:W-:Y:S05]  /*4230*/  BSYNC B1 ;  /* 0x0000000000017941 */ /* 0x000fea0003800000 */
.L_x_118:
        /* <DEDUP_REMOVED lines=9> */
.L_x_121:
[----:B------:R-:W-:Y:S05]  /*42d0*/  BSYNC B1 ;  /* 0x0000000000017941 */ /* 0x000fea0003800000 */
.L_x_120:
        /* <DEDUP_REMOVED lines=10> */
.L_x_123:
[----:B------:R-:W-:Y:S05]  /*4380*/  BSYNC B1 ;  /* 0x0000000000017941 */ /* 0x000fea0003800000 */
.L_x_122:
        /* <DEDUP_REMOVED lines=10> */
.L_x_125:
[----:B------:R-:W-:Y:S05]  /*4430*/  BSYNC B1 ;  /* 0x0000000000017941 */ /* 0x000fea0003800000 */
.L_x_124:
        /* <DEDUP_REMOVED lines=9> */
.L_x_127:
[----:B------:R-:W-:Y:S05]  /*44d0*/  BSYNC B1 ;  /* 0x0000000000017941 */ /* 0x000fea0003800000 */
.L_x_126:
        /* <DEDUP_REMOVED lines=9> */
.L_x_129:
[----:B------:R-:W-:Y:S05]  /*4570*/  BSYNC B1 ;  /* 0x0000000000017941 */ /* 0x000fea0003800000 */
.L_x_128:
        /* <DEDUP_REMOVED lines=10> */
.L_x_131:
[----:B------:R-:W-:Y:S05]  /*4620*/  BSYNC B1 ;  /* 0x0000000000017941 */ /* 0x000fea0003800000 */
.L_x_130:
        /* <DEDUP_REMOVED lines=10> */
.L_x_133:
[----:B------:R-:W-:Y:S05]  /*46d0*/  BSYNC B1 ;  /* 0x0000000000017941 */ /* 0x000fea0003800000 */
.L_x_132:
        /* <DEDUP_REMOVED lines=9> */
.L_x_135:
[----:B------:R-:W-:Y:S05]  /*4770*/  BSYNC B1 ;  /* 0x0000000000017941 */ /* 0x000fea0003800000 */
.L_x_134:
        /* <DEDUP_REMOVED lines=9> */
.L_x_137:
[----:B------:R-:W-:Y:S05]  /*4810*/  BSYNC B1 ;  /* 0x0000000000017941 */ /* 0x000fea0003800000 */
.L_x_136:
        /* <DEDUP_REMOVED lines=10> */
.L_x_139:
[----:B------:R-:W-:Y:S05]  /*48c0*/  BSYNC B1 ;  /* 0x0000000000017941 */ /* 0x000fea0003800000 */
.L_x_138:
        /* <DEDUP_REMOVED lines=10> */
.L_x_141:
[----:B------:R-:W-:Y:S05]  /*4970*/  BSYNC B1 ;  /* 0x0000000000017941 */ /* 0x000fea0003800000 */
.L_x_140:
        /* <DEDUP_REMOVED lines=9> */
.L_x_143:
[----:B------:R-:W-:Y:S05]  /*4a10*/  BSYNC B1 ;  /* 0x0000000000017941 */ /* 0x000fea0003800000 */
.L_x_142:
        /* <DEDUP_REMOVED lines=9> */
.L_x_145:
[----:B------:R-:W-:Y:S05]  /*4ab0*/  BSYNC B1 ;  /* 0x0000000000017941 */ /* 0x000fea0003800000 */
.L_x_144:
        /* <DEDUP_REMOVED lines=10> */
.L_x_147:
[----:B------:R-:W-:Y:S05]  /*4b60*/  BSYNC B1 ;  /* 0x0000000000017941 */ /* 0x000fea0003800000 */
.L_x_146:
        /* <DEDUP_REMOVED lines=10> */
.L_x_149:
[----:B------:R-:W-:Y:S05]  /*4c10*/  BSYNC B1 ;  /* 0x0000000000017941 */ /* 0x000fea0003800000 */
.L_x_148:
        /* <DEDUP_REMOVED lines=9> */
.L_x_151:
[----:B------:R-:W-:Y:S05]  /*4cb0*/  BSYNC B1 ;  /* 0x0000000000017941 */ /* 0x000fea0003800000 */
.L_x_150:
        /* <DEDUP_REMOVED lines=9> */
.L_x_153:
[----:B------:R-:W-:Y:S05]  /*4d50*/  BSYNC B1 ;  /* 0x0000000000017941 */ /* 0x000fea0003800000 */
.L_x_152:
        /* <DEDUP_REMOVED lines=10> */
.L_x_155:
[----:B------:R-:W-:Y:S05]  /*4e00*/  BSYNC B1 ;  /* 0x0000000000017941 */ /* 0x000fea0003800000 */
.L_x_154:
        /* <DEDUP_REMOVED lines=10> */
.L_x_157:
[----:B------:R-:W-:Y:S05]  /*4eb0*/  BSYNC B1 ;  /* 0x0000000000017941 */ /* 0x000fea0003800000 */
.L_x_156:
        /* <DEDUP_REMOVED lines=9> */
.L_x_159:
[----:B------:R-:W-:Y:S05]  /*4f50*/  BSYNC B1 ;  /* 0x0000000000017941 */ /* 0x000fea0003800000 */
.L_x_158:
        /* <DEDUP_REMOVED lines=9> */
.L_x_161:
[----:B------:R-:W-:Y:S05]  /*4ff0*/  BSYNC B1 ;  /* 0x0000000000017941 */ /* 0x000fea0003800000 */
.L_x_160:
        /* <DEDUP_REMOVED lines=10> */
.L_x_163:
[----:B------:R-:W-:Y:S05]  /*50a0*/  BSYNC B1 ;  /* 0x0000000000017941 */ /* 0x000fea0003800000 */
.L_x_162:
        /* <DEDUP_REMOVED lines=10> */
.L_x_165:
[----:B------:R-:W-:Y:S05]  /*5150*/  BSYNC B1 ;  /* 0x0000000000017941 */ /* 0x000fea0003800000 */
.L_x_164:
        /* <DEDUP_REMOVED lines=9> */
.L_x_167:
[----:B------:R-:W-:Y:S05]  /*51f0*/  BSYNC B1 ;  /* 0x0000000000017941 */ /* 0x000fea0003800000 */
.L_x_166:
        /* <DEDUP_REMOVED lines=9> */
.L_x_169:
[----:B------:R-:W-:Y:S05]  /*5290*/  BSYNC B1 ;  /* 0x0000000000017941 */ /* 0x000fea0003800000 */
.L_x_168:
        /* <DEDUP_REMOVED lines=10> */
.L_x_171:
[----:B------:R-:W-:Y:S05]  /*5340*/  BSYNC B1 ;  /* 0x0000000000017941 */ /* 0x000fea0003800000 */
.L_x_170:
        /* <DEDUP_REMOVED lines=10> */
.L_x_173:
[----:B------:R-:W-:Y:S05]  /*53f0*/  BSYNC B1 ;  /* 0x0000000000017941 */ /* 0x000fea0003800000 */
.L_x_172:
        /* <DEDUP_REMOVED lines=9> */
.L_x_175:
[----:B------:R-:W-:Y:S05]  /*5490*/  BSYNC B1 ;  /* 0x0000000000017941 */ /* 0x000fea0003800000 */
.L_x_174:
        /* <DEDUP_REMOVED lines=9> */
.L_x_177:
[----:B------:R-:W-:Y:S05]  /*5530*/  BSYNC B1 ;  /* 0x0000000000017941 */ /* 0x000fea0003800000 */
.L_x_176:
        /* <DEDUP_REMOVED lines=10> */
.L_x_179:
[----:B------:R-:W-:Y:S05]  /*55e0*/  BSYNC B1 ;  /* 0x0000000000017941 */ /* 0x000fea0003800000 */
.L_x_178:
        /* <DEDUP_REMOVED lines=10> */
.L_x_181:
[----:B------:R-:W-:Y:S05]  /*5690*/  BSYNC B1 ;  /* 0x0000000000017941 */ /* 0x000fea0003800000 */
.L_x_180:
        /* <DEDUP_REMOVED lines=9> */
.L_x_183:
[----:B------:R-:W-:Y:S05]  /*5730*/  BSYNC B1 ;  /* 0x0000000000017941 */ /* 0x000fea0003800000 */
.L_x_182:
        /* <DEDUP_REMOVED lines=9> */
.L_x_185:
[----:B------:R-:W-:Y:S05]  /*57d0*/  BSYNC B1 ;  /* 0x0000000000017941 */ /* 0x000fea0003800000 */
.L_x_184:
        /* <DEDUP_REMOVED lines=10> */
.L_x_187:
[----:B------:R-:W-:Y:S05]  /*5880*/  BSYNC B1 ;  /* 0x0000000000017941 */ /* 0x000fea0003800000 */
.L_x_186:
        /* <DEDUP_REMOVED lines=10> */
.L_x_189:
[----:B------:R-:W-:Y:S05]  /*5930*/  BSYNC B1 ;  /* 0x0000000000017941 */ /* 0x000fea0003800000 */
.L_x_188:
        /* <DEDUP_REMOVED lines=9> */
.L_x_191:
[----:B------:R-:W-:Y:S05]  /*59d0*/  BSYNC B1 ;  /* 0x0000000000017941 */ /* 0x000fea0003800000 */
.L_x_190:
        /* <DEDUP_REMOVED lines=9> */
.L_x_193:
[----:B------:R-:W-:Y:S05]  /*5a70*/  BSYNC B1 ;  /* 0x0000000000017941 */ /* 0x000fea0003800000 */
.L_x_192:
        /* <DEDUP_REMOVED lines=10> */
.L_x_195:
[----:B------:R-:W-:Y:S05]  /*5b20*/  BSYNC B1 ;  /* 0x0000000000017941 */ /* 0x000fea0003800000 */
.L_x_194:
        /* <DEDUP_REMOVED lines=10> */
.L_x_197:
[----:B------:R-:W-:Y:S05]  /*5bd0*/  BSYNC B1 ;  /* 0x0000000000017941 */ /* 0x000fea0003800000 */
.L_x_196:
        /* <DEDUP_REMOVED lines=9> */
.L_x_199:
[----:B------:R-:W-:Y:S05]  /*5c70*/  BSYNC B1 ;  /* 0x0000000000017941 */ /* 0x000fea0003800000 */
.L_x_198:
        /* <DEDUP_REMOVED lines=9> */
.L_x_201:
[----:B------:R-:W-:Y:S05]  /*5d10*/  BSYNC B1 ;  /* 0x0000000000017941 */ /* 0x000fea0003800000 */
.L_x_200:
        /* <DEDUP_REMOVED lines=10> */
.L_x_203:
[----:B------:R-:W-:Y:S05]  /*5dc0*/  BSYNC B1 ;  /* 0x0000000000017941 */ /* 0x000fea0003800000 */
.L_x_202:
        /* <DEDUP_REMOVED lines=10> */
.L_x_205:
[----:B------:R-:W-:Y:S05]  /*5e70*/  BSYNC B1 ;  /* 0x0000000000017941 */ /* 0x000fea0003800000 */
.L_x_204:
        /* <DEDUP_REMOVED lines=9> */
.L_x_207:
[----:B------:R-:W-:Y:S05]  /*5f10*/  BSYNC B1 ;  /* 0x0000000000017941 */ /* 0x000fea0003800000 */
.L_x_206:
        /* <DEDUP_REMOVED lines=9> */
.L_x_209:
[----:B------:R-:W-:Y:S05]  /*5fb0*/  BSYNC B1 ;  /* 0x0000000000017941 */ /* 0x000fea0003800000 */
.L_x_208:
        /* <DEDUP_REMOVED lines=10> */
.L_x_211:
[----:B------:R-:W-:Y:S05]  /*6060*/  BSYNC B1 ;  /* 0x0000000000017941 */ /* 0x000fea0003800000 */
.L_x_210:
        /* <DEDUP_REMOVED lines=10> */
.L_x_213:
[----:B------:R-:W-:Y:S05]  /*6110*/  BSYNC B1 ;  /* 0x0000000000017941 */ /* 0x000fea0003800000 */
.L_x_212:
        /* <DEDUP_REMOVED lines=9> */
.L_x_215:
[----:B------:R-:W-:Y:S05]  /*61b0*/  BSYNC B1 ;  /* 0x0000000000017941 */ /* 0x000fea0003800000 */
.L_x_214:
        /* <DEDUP_REMOVED lines=9> */
.L_x_217:
[----:B------:R-:W-:Y:S05]  /*6250*/  BSYNC B1 ;  /* 0x0000000000017941 */ /* 0x000fea0003800000 */
.L_x_216:
        /* <DEDUP_REMOVED lines=10> */
.L_x_219:
[----:B------:R-:W-:Y:S05]  /*6300*/  BSYNC B1 ;  /* 0x0000000000017941 */ /* 0x000fea0003800000 */
.L_x_218:
        /* <DEDUP_REMOVED lines=10> */
.L_x_221:
[----:B------:R-:W-:Y:S05]  /*63b0*/  BSYNC B1 ;  /* 0x0000000000017941 */ /* 0x000fea0003800000 */
.L_x_220:
        /* <DEDUP_REMOVED lines=9> */
.L_x_223:
[----:B------:R-:W-:Y:S05]  /*6450*/  BSYNC B1 ;  /* 0x0000000000017941 */ /* 0x000fea0003800000 */
.L_x_222:
        /* <DEDUP_REMOVED lines=9> */
.L_x_225:
[----:B------:R-:W-:Y:S05]  /*64f0*/  BSYNC B1 ;  /* 0x0000000000017941 */ /* 0x000fea0003800000 */
.L_x_224:
        /* <DEDUP_REMOVED lines=10> */
.L_x_227:
[----:B------:R-:W-:Y:S05]  /*65a0*/  BSYNC B1 ;  /* 0x0000000000017941 */ /* 0x000fea0003800000 */
.L_x_226:
        /* <DEDUP_REMOVED lines=10> */
.L_x_229:
[----:B------:R-:W-:Y:S05]  /*6650*/  BSYNC B1 ;  /* 0x0000000000017941 */ /* 0x000fea0003800000 */
.L_x_228:
        /* <DEDUP_REMOVED lines=9> */
.L_x_231:
[----:B------:R-:W-:Y:S05]  /*66f0*/  BSYNC B1 ;  /* 0x0000000000017941 */ /* 0x000fea0003800000 */
.L_x_230:
        /* <DEDUP_REMOVED lines=9> */
.L_x_233:
[----:B------:R-:W-:Y:S05]  /*6790*/  BSYNC B1 ;  /* 0x0000000000017941 */ /* 0x000fea0003800000 */
.L_x_232:
        /* <DEDUP_REMOVED lines=10> */
.L_x_235:
[----:B------:R-:W-:Y:S05]  /*6840*/  BSYNC B1 ;  /* 0x0000000000017941 */ /* 0x000fea0003800000 */
.L_x_234:
        /* <DEDUP_REMOVED lines=10> */
.L_x_237:
[----:B------:R-:W-:Y:S05]  /*68f0*/  BSYNC B1 ;  /* 0x0000000000017941 */ /* 0x000fea0003800000 */
.L_x_236:
        /* <DEDUP_REMOVED lines=9> */
.L_x_239:
[----:B------:R-:W-:Y:S05]  /*6990*/  BSYNC B1 ;  /* 0x0000000000017941 */ /* 0x000fea0003800000 */
.L_x_238:
        /* <DEDUP_REMOVED lines=9> */
.L_x_241:
[----:B------:R-:W-:Y:S05]  /*6a30*/  BSYNC B1 ;  /* 0x0000000000017941 */ /* 0x000fea0003800000 */
.L_x_240:
        /* <DEDUP_REMOVED lines=10> */
.L_x_243:
[----:B------:R-:W-:Y:S05]  /*6ae0*/  BSYNC B1 ;  /* 0x0000000000017941 */ /* 0x000fea0003800000 */
.L_x_242:
        /* <DEDUP_REMOVED lines=10> */
.L_x_245:
[----:B------:R-:W-:Y:S05]  /*6b90*/  BSYNC B1 ;  /* 0x0000000000017941 */ /* 0x000fea0003800000 */
.L_x_244:
        /* <DEDUP_REMOVED lines=9> */
.L_x_247:
[----:B------:R-:W-:Y:S05]  /*6c30*/  BSYNC B1 ;  /* 0x0000000000017941 */ /* 0x000fea0003800000 */
.L_x_246:
        /* <DEDUP_REMOVED lines=9> */
.L_x_249:
[----:B------:R-:W-:Y:S05]  /*6cd0*/  BSYNC B1 ;  /* 0x0000000000017941 */ /* 0x000fea0003800000 */
.L_x_248:
        /* <DEDUP_REMOVED lines=10> */
.L_x_251:
[----:B------:R-:W-:Y:S05]  /*6d80*/  BSYNC B1 ;  /* 0x0000000000017941 */ /* 0x000fea0003800000 */
.L_x_250:
        /* <DEDUP_REMOVED lines=10> */
.L_x_253:
[----:B------:R-:W-:Y:S05]  /*6e30*/  BSYNC B1 ;  /* 0x0000000000017941 */ /* 0x000fea0003800000 */
.L_x_252:
        /* <DEDUP_REMOVED lines=9> */
.L_x_255:
[----:B------:R-:W-:Y:S05]  /*6ed0*/  BSYNC B1 ;  /* 0x0000000000017941 */ /* 0x000fea0003800000 */
.L_x_254:
        /* <DEDUP_REMOVED lines=9> */
.L_x_257:
[----:B------:R-:W-:Y:S05]  /*6f70*/  BSYNC B1 ;  /* 0x0000000000017941 */ /* 0x000fea0003800000 */
.L_x_256:
        /* <DEDUP_REMOVED lines=10> */
.L_x_259:
[----:B------:R-:W-:Y:S05]  /*7020*/  BSYNC B1 ;  /* 0x0000000000017941 */ /* 0x000fea0003800000 */
.L_x_258:
        /* <DEDUP_REMOVED lines=10> */
.L_x_261:
[----:B------:R-:W-:Y:S05]  /*70d0*/  BSYNC B1 ;  /* 0x0000000000017941 */ /* 0x000fea0003800000 */
.L_x_260:
        /* <DEDUP_REMOVED lines=9> */
.L_x_263:
[----:B------:R-:W-:Y:S05]  /*7170*/  BSYNC B1 ;  /* 0x0000000000017941 */ /* 0x000fea0003800000 */
.L_x_262:
        /* <DEDUP_REMOVED lines=9> */
.L_x_265:
[----:B------:R-:W-:Y:S05]  /*7210*/  BSYNC B1 ;  /* 0x0000000000017941 */ /* 0x000fea0003800000 */
.L_x_264:
        /* <DEDUP_REMOVED lines=10> */
.L_x_267:
[----:B------:R-:W-:Y:S05]  /*72c0*/  BSYNC B1 ;  /* 0x0000000000017941 */ /* 0x000fea0003800000 */
.L_x_266:
        /* <DEDUP_REMOVED lines=10> */
.L_x_269:
[----:B------:R-:W-:Y:S05]  /*7370*/  BSYNC B1 ;  /* 0x0000000000017941 */ /* 0x000fea0003800000 */
.L_x_268:
        /* <DEDUP_REMOVED lines=9> */
.L_x_271:
[----:B------:R-:W-:Y:S05]  /*7410*/  BSYNC B1 ;  /* 0x0000000000017941 */ /* 0x000fea0003800000 */
.L_x_270:
        /* <DEDUP_REMOVED lines=9> */
.L_x_273:
[----:B------:R-:W-:Y:S05]  /*74b0*/  BSYNC B1 ;  /* 0x0000000000017941 */ /* 0x000fea0003800000 */
.L_x_272:
        /* <DEDUP_REMOVED lines=10> */
.L_x_275:
[----:B------:R-:W-:Y:S05]  /*7560*/  BSYNC B1 ;  /* 0x0000000000017941 */ /* 0x000fea0003800000 */
.L_x_274:
        /* <DEDUP_REMOVED lines=10> */
.L_x_277:
[----:B------:R-:W-:Y:S05]  /*7610*/  BSYNC B1 ;  /* 0x0000000000017941 */ /* 0x000fea0003800000 */
.L_x_276:
        /* <DEDUP_REMOVED lines=9> */
.L_x_279:
[----:B------:R-:W-:Y:S05]  /*76b0*/  BSYNC B1 ;  /* 0x0000000000017941 */ /* 0x000fea0003800000 */
.L_x_278:
        /* <DEDUP_REMOVED lines=9> */
.L_x_281:
[----:B------:R-:W-:Y:S05]  /*7750*/  BSYNC B1 ;  /* 0x0000000000017941 */ /* 0x000fea0003800000 */
.L_x_280:
        /* <DEDUP_REMOVED lines=10> */
.L_x_283:
[----:B------:R-:W-:Y:S05]  /*7800*/  BSYNC B1 ;  /* 0x0000000000017941 */ /* 0x000fea0003800000 */
.L_x_282:
        /* <DEDUP_REMOVED lines=10> */
.L_x_285:
[----:B------:R-:W-:Y:S05]  /*78b0*/  BSYNC B1 ;  /* 0x0000000000017941 */ /* 0x000fea0003800000 */
.L_x_284:
        /* <DEDUP_REMOVED lines=9> */
.L_x_287:
[----:B------:R-:W-:Y:S05]  /*7950*/  BSYNC B1 ;  /* 0x0000000000017941 */ /* 0x000fea0003800000 */
.L_x_286:
[----:B-----5:R-:W-:Y:S01]  /*7960*/  LOP3.LUT R0, R19, 0xffffe000, RZ, 0xc0, !PT ;  /* 0xffffe00013007812 */ /* 0x020fe200078ec0ff */
[----:B0-----:R-:W-:Y:S01]  /*7970*/  @P1 IMAD.MOV.U32 R4, RZ, RZ, R10 ;  /* 0x000000ffff041224 */ /* 0x001fe200078e000a */
[----:B------:R-:W-:Y:S01]  /*7980*/  ISETP.GT.AND P0, PT, R3, 0x8, P0 ;  /* 0x000000080300780c */ /* 0x000fe20000704270 */
[----:B------:R-:W-:Y:S02]  /*7990*/  BSSY B1, `(.L_x_288) ;  /* 0x0000008000017945 */ /* 0x000fe40003800000 */
[----:B------:R-:W-:-:S04]  /*79a0*/  FMUL R5, R0, R155 ;  /* 0x0000009b00057220 */ /* 0x000fc80000400000 */
[----:B-1--4-:R-:W-:Y:S01]  /*79b0*/  FFMA R7, R150, R154, R5 ;  /* 0x0000009a96077223 */ /* 0x012fe20000000005 */
[----:B------:R-:W-:-:S04]  /*79c0*/  @P1 IMAD.MOV.U32 R5, RZ, RZ, R11 ;  /* 0x000000ffff051224 */ /* 0x000fc800078e000b */
[----:B------:R-:W-:-:S05]  /*79d0*/  F2FP.TF32.F32.PACK_B R7, R7 ;  /* 0x00000007ff07723e */ /* 0x000fca00024050ff */
[----:B------:R0:W-:Y:S01]  /*79e0*/  @P1 STG.E desc[UR36][R4.64+0x3e0], R7 ;  /* 0x0003e00704001986 */ /* 0x0001e2000c101924 */
[----:B------:R-:W-:Y:S05]  /*79f0*/  @!P0 BRA `(.L_x_289) ;  /* 0x0000000000048947 */ /* 0x000fea0003800000 */
[----:B------:R1:W5:Y:S02]  /*7a00*/  LDG.E.LTC128B R19, desc[UR36][R8.64+0x3e4] ;  /* 0x0003e42408137981 */ /* 0x000364000c1e1920 */
.L_x_289:
[----:B------:R-:W-:Y:S05]  /*7a10*/  BSYNC B1 ;  /* 0x0000000000017941 */ /* 0x000fea0003800000 */
.L_x_288:
[----:B------:R-:W-:Y:S05]  /*7a20*/  @!P0 BRA `(.L_x_290) ;  /* 0x0000002400488947 */ /* 0x000fea0003800000 */
[----:B-----5:R-:W-:-:S05]  /*7a30*/  LOP3.LUT R0, R19, 0xffffe000, RZ, 0xc0, !PT ;  /* 0xffffe00013007812 */ /* 0x020fca00078ec0ff */
[----:B------:R-:W-:-:S04]  /*7a40*/  FMUL R0, R0, R155 ;  /* 0x0000009b00007220 */ /* 0x000fc80000400000 */
[----:B------:R-:W-:-:S05]  /*7a50*/  FFMA R151, R151, R154, R0 ;  /* 0x0000009a97977223 */ /* 0x000fca0000000000 */
[----:B------:R-:W-:-:S05]  /*7a60*/  F2FP.TF32.F32.PACK_B R151, R151 ;  /* 0x00000097ff97723e */ /* 0x000fca00024050ff */
[----:B------:R4:W-:Y:S01]  /*7a70*/  STG.E desc[UR36][R10.64+0x3e4], R151 ;  /* 0x0003e4970a007986 */ /* 0x0009e2000c101924 */
[----:B------:R-:W-:Y:S05]  /*7a80*/  BRA `(.L_x_290) ;  /* 0x0000002400307947 */ /* 0x000fea0003800000 */
.L_x_37:
[----:B------:R-:W-:Y:S01]  /*7a90*/  ISETP.GT.AND P3, PT, R0, 0x1, PT ;  /* 0x000000010000780c */ /* 0x000fe20003f64270 */
[----:B------:R-:W-:Y:S01]  /*7aa0*/  ULDC.64 UR4, c[0x0][0x5c0] ;  /* 0x0001700000047ab9 */ /* 0x000fe20000000a00 */
[-C--:B------:R-:W-:Y:S01]  /*7ab0*/  FMUL R9, R24, R154.reuse ;  /* 0x0000009a18097220 */ /* 0x080fe20000400000 */
[C---:B------:R-:W-:Y:S01]  /*7ac0*/  LEA R4, P4, R168.reuse, UR4, 0x2 ;  /* 0x00000004a8047c11 */ /* 0x040fe2000f8810ff */
[-C--:B------:R-:W-:Y:S01]  /*7ad0*/  FMUL R25, R25, R154.reuse ;  /* 0x0000009a19197220 */ /* 0x080fe20000400000 */
[----:B------:R-:W-:Y:S01]  /*7ae0*/  ISETP.GT.AND P0, PT, R3, RZ, P3 ;  /* 0x000000ff0300720c */ /* 0x000fe20001f04270 */
[-C--:B------:R-:W-:Y:S01]  /*7af0*/  FMUL R27, R27, R154.reuse ;  /* 0x0000009a1b1b7220 */ /* 0x080fe20000400000 */
[----:B------:R-:W-:Y:S01]  /*7b00*/  LEA.HI.X R5, R168, UR5, R179, 0x2, P4 ;  /* 0x00000005a8057c11 */ /* 0x000fe2000a0f14b3 */
[-C--:B------:R-:W-:Y:S01]  /*7b10*/  FMUL R29, R29, R154.reuse ;  /* 0x0000009a1d1d7220 */ /* 0x080fe20000400000 */
[----:B------:R-:W-:Y:S01]  /*7b20*/  F2FP.TF32.F32.PACK_B R9, R9 ;  /* 0x00000009ff09723e */ /* 0x000fe200024050ff */
[-C--:B------:R-:W-:Y:S01]  /*7b30*/  FMUL R31, R31, R154.reuse ;  /* 0x0000009a1f1f7220 */ /* 0x080fe20000400000 */
[----:B------:R-:W-:Y:S01]  /*7b40*/  F2FP.TF32.F32.PACK_B R25, R25 ;  /* 0x00000019ff19723e */ /* 0x000fe200024050ff */
[----:B------:R-:W-:Y:S01]  /*7b50*/  FMUL R13, R32, R154 ;  /* 0x0000009a200d7220 */ /* 0x000fe20000400000 */
[C---:B------:R-:W-:Y:S01]  /*7b60*/  SHF.L.U64.HI R7, R10.reuse, 0x5, R11 ;  /* 0x000000050a077819 */ /* 0x040fe2000001020b */
[----:B------:R0:W-:Y:S01]  /*7b70*/  @P2 STG.E desc[UR36][R4.64], R9 ;  /* 0x0000000904002986 */ /* 0x0001e2000c101924 */
[----:B------:R-:W-:Y:S01]  /*7b80*/  LEA R6, P4, R10, R4, 0x5 ;  /* 0x000000040a067211 */ /* 0x000fe200078828ff */
[-C--:B------:R-:W-:Y:S01]  /*7b90*/  FMUL R11, R26, R154.reuse ;  /* 0x0000009a1a0b7220 */ /* 0x080fe20000400000 */
[----:B------:R-:W-:Y:S01]  /*7ba0*/  ISETP.GT.AND P1, PT, R3, 0x8, P1 ;  /* 0x000000080300780c */ /* 0x000fe20000f24270 */
[----:B------:R-:W-:Y:S01]  /*7bb0*/  @P0 STG.E desc[UR36][R4.64+0x4], R25 ;  /* 0x0000041904000986 */ /* 0x000fe2000c101924 */
[C---:B------:R-:W-:Y:S01]  /*7bc0*/  ISETP.GT.AND P2, PT, R0.reuse, 0x8, PT ;  /* 0x000000080000780c */ /* 0x040fe20003f44270 */
[----:B------:R-:W-:Y:S01]  /*7bd0*/  IMAD.X R7, R7, 0x1, R5, P4 ;  /* 0x0000000107077824 */ /* 0x000fe200020e0605 */
[----:B------:R-:W-:Y:S01]  /*7be0*/  ISETP.GT.AND P3, PT, R3, 0x8, P3 ;  /* 0x000000080300780c */ /* 0x000fe20001f64270 */
[-C--:B------:R-:W-:Y:S01]  /*7bf0*/  FMUL R33, R33, R154.reuse ;  /* 0x0000009a21217220 */ /* 0x080fe20000400000 */
[----:B------:R-:W-:Y:S01]  /*7c00*/  ISETP.GT.AND P0, PT, R0, 0x9, PT ;  /* 0x000000090000780c */ /* 0x000fe20003f04270 */
[-C--:B------:R-:W-:Y:S01]  /*7c10*/  FMUL R35, R35, R154.reuse ;  /* 0x0000009a23237220 */ /* 0x080fe20000400000 */
[C---:B------:R-:W-:Y:S01]  /*7c20*/  ISETP.GT.AND P5, PT, R3.reuse, RZ, P2 ;  /* 0x000000ff0300720c */ /* 0x040fe200017a4270 */
[-C--:B0-----:R-:W-:Y:S01]  /*7c30*/  FMUL R9, R28, R154.reuse ;  /* 0x0000009a1c097220 */ /* 0x081fe20000400000 */
[----:B------:R-:W-:Y:S01]  /*7c40*/  ISETP.GT.AND P4, PT, R3, RZ, P0 ;  /* 0x000000ff0300720c */ /* 0x000fe20000784270 */
[-C--:B------:R-:W-:Y:S01]  /*7c50*/  FMUL R37, R37, R154.reuse ;  /* 0x0000009a25257220 */ /* 0x080fe20000400000 */
[----:B------:R-:W-:Y:S01]  /*7c60*/  F2FP.TF32.F32.PACK_B R11, R11 ;  /* 0x0000000bff0b723e */ /* 0x000fe200024050ff */
[-C--:B------:R-:W-:Y:S01]  /*7c70*/  FMUL R39, R39, R154.reuse ;  /* 0x0000009a27277220 */ /* 0x080fe20000400000 */
[----:B------:R-:W-:Y:S01]  /*7c80*/  F2FP.TF32.F32.PACK_B R27, R27 ;  /* 0x0000001bff1b723e */ /* 0x000fe200024050ff */
[-C--:B------:R-:W-:Y:S01]  /*7c90*/  FMUL R41, R41, R154.reuse ;  /* 0x0000009a29297220 */ /* 0x080fe20000400000 */
[----:B------:R-:W-:Y:S01]  /*7ca0*/  F2FP.TF32.F32.PACK_B R9, R9 ;  /* 0x00000009ff09723e */ /* 0x000fe200024050ff */
[----:B------:R0:W-:Y:S01]  /*7cb0*/  @P1 STG.E desc[UR36][R6.64], R11 ;  /* 0x0000000b06001986 */ /* 0x0001e2000c101924 */
[----:B------:R-:W-:Y:S01]  /*7cc0*/  F2FP.TF32.F32.PACK_B R29, R29 ;  /* 0x0000001dff1d723e */ /* 0x000fe200024050ff */
[-C--:B------:R-:W-:Y:S01]  /*7cd0*/  FMUL R43, R43, R154.reuse ;  /* 0x0000009a2b2b7220 */ /* 0x080fe20000400000 */
[C---:B------:R-:W-:Y:S01]  /*7ce0*/  ISETP.GT.AND P1, PT, R0.reuse, 0x10, PT ;  /* 0x000000100000780c */ /* 0x040fe20003f24270 */
[----:B------:R-:W-:Y:S01]  /*7cf0*/  @P3 STG.E desc[UR36][R6.64+0x4], R27 ;  /* 0x0000041b06003986 */ /* 0x000fe2000c101924 */
[----:B------:R-:W-:Y:S01]  /*7d00*/  ISETP.GT.AND P3, PT, R0, 0x11, PT ;  /* 0x000000110000780c */ /* 0x000fe20003f64270 */
[-C--:B------:R-:W-:Y:S01]  /*7d10*/  FMUL R45, R45, R154.reuse ;  /* 0x0000009a2d2d7220 */ /* 0x080fe20000400000 */
[C---:B------:R-:W-:Y:S01]  /*7d20*/  ISETP.GT.AND P2, PT, R3.reuse, 0x8, P2 ;  /* 0x000000080300780c */ /* 0x040fe20001744270 */
[----:B------:R1:W-:Y:S01]  /*7d30*/  @P5 STG.E desc[UR36][R4.64+0x20], R9 ;  /* 0x0000200904005986 */ /* 0x0003e2000c101924 */
[----:B------:R-:W-:Y:S01]  /*7d40*/  ISETP.GT.AND P0, PT, R3, 0x8, P0 ;  /* 0x000000080300780c */ /* 0x000fe20000704270 */
[-C--:B------:R-:W-:Y:S01]  /*7d50*/  FMUL R47, R47, R154.reuse ;  /* 0x0000009a2f2f7220 */ /* 0x080fe20000400000 */
[C---:B------:R-:W-:Y:S01]  /*7d60*/  ISETP.GT.AND P5, PT, R3.reuse, RZ, P1 ;  /* 0x000000ff0300720c */ /* 0x040fe20000fa4270 */
[----:B------:R-:W-:Y:S01]  /*7d70*/  @P4 STG.E desc[UR36][R4.64+0x24], R29 ;  /* 0x0000241d04004986 */ /* 0x000fe2000c101924 */
        /* <DEDUP_REMOVED lines=8> */
[-C--:B-1----:R-:W-:Y:S01]  /*7e00*/  FMUL R9, R34, R154.reuse ;  /* 0x0000009a22097220 */ /* 0x082fe20000400000 */
[----:B------:R-:W-:Y:S01]  /*7e10*/  F2FP.TF32.F32.PACK_B R33, R33 ;  /* 0x00000021ff21723e */ /* 0x000fe200024050ff */
[----:B------:R0:W-:Y:S01]  /*7e20*/  @P2 STG.E desc[UR36][R6.64+0x20], R11 ;  /* 0x0000200b06002986 */ /* 0x0001e2000c101924 */
[----:B------:R-:W-:Y:S01]  /*7e30*/  ISETP.GT.AND P1, PT, R3, 0x8, P1 ;  /* 0x000000080300780c */ /* 0x000fe20000f24270 */
[-C--:B------:R-:W-:Y:S01]  /*7e40*/  FMUL R55, R55, R154.reuse ;  /* 0x0000009a37377220 */ /* 0x080fe20000400000 */
[C---:B------:R-:W-:Y:S01]  /*7e50*/  ISETP.GT.AND P2, PT, R0.reuse, 0x19, PT ;  /* 0x000000190000780c */ /* 0x040fe20003f44270 */
[----:B------:R-:W-:Y:S01]  /*7e60*/  @P0 STG.E desc[UR36][R6.64+0x24], R31 ;  /* 0x0000241f06000986 */ /* 0x000fe2000c101924 */
[----:B------:R-:W-:Y:S01]  /*7e70*/  ISETP.GT.AND P0, PT, R0, 0x18, PT ;  /* 0x000000180000780c */ /* 0x000fe20003f04270 */
[-C--:B------:R-:W-:Y:S01]  /*7e80*/  FMUL R57, R57, R154.reuse ;  /* 0x0000009a39397220 */ /* 0x080fe20000400000 */
[----:B------:R-:W-:Y:S01]  /*7e90*/  F2FP.TF32.F32.PACK_B R9, R9 ;  /* 0x00000009ff09723e */ /* 0x000fe200024050ff */
[----:B------:R1:W-:Y:S01]  /*7ea0*/  @P5 STG.E desc[UR36][R4.64+0x40], R13 ;  /* 0x0000400d04005986 */ /* 0x0003e2000c101924 */
[----:B------:R-:W-:Y:S01]  /*7eb0*/  ISETP.GT.AND P5, PT, R3, RZ, P0 ;  /* 0x000000ff0300720c */ /* 0x000fe200007a4270 */
[-C--:B------:R-:W-:Y:S01]  /*7ec0*/  FMUL R59, R59, R154.reuse ;  /* 0x0000009a3b3b7220 */ /* 0x080fe20000400000 */
[----:B------:R-:W-:Y:S01]  /*7ed0*/  F2FP.TF32.F32.PACK_B R35, R35 ;  /* 0x00000023ff23723e */ /* 0x000fe200024050ff */
[----:B------:R-:W-:Y:S01]  /*7ee0*/  @P4 STG.E desc[UR36][R4.64+0x44], R33 ;  /* 0x0000442104004986 */ /* 0x000fe2000c101924 */
[C---:B------:R-:W-:Y:S01]  /*7ef0*/  ISETP.GT.AND P4, PT, R3.reuse, 0x8, P3 ;  /* 0x000000080300780c */ /* 0x040fe20001f84270 */
[-C--:B0-----:R-:W-:Y:S01]  /*7f00*/  FMUL R11, R36, R154.reuse ;  /* 0x0000009a240b7220 */ /* 0x081fe20000400000 */
[----:B------:R-:W-:Y:S01]  /*7f10*/  ISETP.GT.AND P3, PT, R3, RZ, P2 ;  /* 0x000000ff0300720c */ /* 0x000fe20001764270 */
[----:B------:R0:W-:Y:S01]  /*7f20*/  @P1 STG.E desc[UR36][R6.64+0x40], R9 ;  /* 0x0000400906001986 */ /* 0x0001e2000c101924 */
[----:B------:R-:W-:Y:S01]  /*7f30*/  F2FP.TF32.F32.PACK_B R37, R37 ;  /* 0x00000025ff25723e */ /* 0x000fe200024050ff */
[-C--:B------:R-:W-:Y:S01]  /*7f40*/  FMUL R61, R61, R154.reuse ;  /* 0x0000009a3d3d7220 */ /* 0x080fe20000400000 */
[----:B------:R-:W-:Y:S01]  /*7f50*/  F2FP.TF32.F32.PACK_B R11, R11 ;  /* 0x0000000bff0b723e */ /* 0x000fe200024050ff */
[-C--:B-1----:R-:W-:Y:S01]  /*7f60*/  FMUL R13, R40, R154.reuse ;  /* 0x0000009a280d7220 */ /* 0x082fe20000400000 */
[----:B------:R-:W-:Y:S01]  /*7f70*/  ISETP.GT.AND P1, PT, R0, 0x20, PT ;  /* 0x000000200000780c */ /* 0x000fe20003f24270 */
[-C--:B------:R-:W-:Y:S01]  /*7f80*/  FMUL R63, R63, R154.reuse ;  /* 0x0000009a3f3f7220 */ /* 0x080fe20000400000 */
[----:B------:R-:W-:Y:S01]  /*7f90*/  ISETP.GT.AND P0, PT, R3, 0x8, P0 ;  /* 0x000000080300780c */ /* 0x000fe20000704270 */
[-C--:B------:R-:W-:Y:S01]  /*7fa0*/  FMUL R65, R65, R154.reuse ;  /* 0x0000009a41417220 */ /* 0x080fe20000400000 */
[----:B------:R-:W-:Y:S01]  /*7fb0*/  F2FP.TF32.F32.PACK_B R39, R39 ;  /* 0x00000027ff27723e */ /* 0x000fe200024050ff */
[----:B------:R-:W-:Y:S01]  /*7fc0*/  @P4 STG.E desc[UR36][R6.64+0x44], R35 ;  /* 0x0000442306004986 */ /* 0x000fe2000c101924 */
[C---:B------:R-:W-:Y:S01]  /*7fd0*/  ISETP.GT.AND P4, PT, R3.reuse, 0x8, P2 ;  /* 0x000000080300780c */ /* 0x040fe20001784270 */
[-C--:B0-----:R-:W-:Y:S01]  /*7fe0*/  FMUL R9, R38, R154.reuse ;  /* 0x0000009a26097220 */ /* 0x081fe20000400000 */
[C---:B------:R-:W-:Y:S01]  /*7ff0*/  ISETP.GT.AND P2, PT, R0.reuse, 0x21, PT ;  /* 0x000000210000780c */ /* 0x040fe20003f44270 */
[----:B------:R0:W-:Y:S01]  /*8000*/  @P5 STG.E desc[UR36][R4.64+0x60], R11 ;  /* 0x0000600b04005986 */ /* 0x0001e2000c101924 */
[----:B------:R-:W-:Y:S01]  /*8010*/  ISETP.GT.AND P5, PT, R3, RZ, P1 ;  /* 0x000000ff0300720c */ /* 0x000fe20000fa4270 */
[-C--:B------:R-:W-:Y:S01]  /*8020*/  FMUL R67, R67, R154.reuse ;  /* 0x0000009a43437220 */ /* 0x080fe20000400000 */
[----:B------:R-:W-:Y:S01]  /*8030*/  F2FP.TF32.F32.PACK_B R9, R9 ;  /* 0x00000009ff09723e */ /* 0x000fe200024050ff */
[----:B------:R-:W-:Y:S01]  /*8040*/  @P3 STG.E desc[UR36][R4.64+0x64], R37 ;  /* 0x0000642504003986 */ /* 0x000fe2000c101924 */
[----:B------:R-:W-:Y:S01]  /*8050*/  ISETP.GT.AND P3, PT, R3, RZ, P2 ;  /* 0x000000ff0300720c */ /* 0x000fe20001764270 */
[-C--:B------:R-:W-:Y:S01]  /*8060*/  FMUL R69, R69, R154.reuse ;  /* 0x0000009a45457220 */ /* 0x080fe20000400000 */
[----:B------:R-:W-:Y:S01]  /*8070*/  F2FP.TF32.F32.PACK_B R13, R13 ;  /* 0x0000000dff0d723e */ /* 0x000fe200024050ff */
[----:B------:R1:W-:Y:S01]  /*8080*/  @P0 STG.E desc[UR36][R6.64+0x60], R9 ;  /* 0x0000600906000986 */ /* 0x0003e2000c101924 */
[----:B------:R-:W-:Y:S01]  /*8090*/  F2FP.TF32.F32.PACK_B R41, R41 ;  /* 0x00000029ff29723e */ /* 0x000fe200024050ff */
[-C--:B------:R-:W-:Y:S01]  /*80a0*/  FMUL R71, R71, R154.reuse ;  /* 0x0000009a47477220 */ /* 0x080fe20000400000 */
[----:B------:R-:W-:Y:S01]  /*80b0*/  ISETP.GT.AND P0, PT, R0, 0x28, PT ;  /* 0x000000280000780c */ /* 0x000fe20003f04270 */
[----:B------:R-:W-:Y:S01]  /*80c0*/  @P4 STG.E desc[UR36][R6.64+0x64], R39 ;  /* 0x0000642706004986 */ /* 0x000fe2000c101924 */
[C---:B------:R-:W-:Y:S01]  /*80d0*/  ISETP.GT.AND P1, PT, R3.reuse, 0x8, P1 ;  /* 0x000000080300780c */ /* 0x040fe20000f24270 */
[-C--:B0-----:R-:W-:Y:S01]  /*80e0*/  FMUL R11, R44, R154.reuse ;  /* 0x0000009a2c0b7220 */ /* 0x081fe20000400000 */
[----:B------:R-:W-:Y:S01]  /*80f0*/  ISETP.GT.AND P4, PT, R3, 0x8, P2 ;  /* 0x000000080300780c */ /* 0x000fe20001784270 */
[----:B------:R0:W-:Y:S01]  /*8100*/  @P5 STG.E desc[UR36][R4.64+0x80], R13 ;  /* 0x0000800d04005986 */ /* 0x0001e2000c101924 */
[----:B------:R-:W-:Y:S01]  /*8110*/  ISETP.GT.AND P2, PT, R0, 0x29, PT ;  /* 0x000000290000780c */ /* 0x000fe20003f44270 */
[-C--:B------:R-:W-:Y:S01]  /*8120*/  FMUL R73, R73, R154.reuse ;  /* 0x0000009a49497220 */ /* 0x080fe20000400000 */
[C---:B------:R-:W-:Y:S01]  /*8130*/  ISETP.GT.AND P5, PT, R3.reuse, RZ, P0 ;  /* 0x000000ff0300720c */ /* 0x040fe200007a4270 */
[-C--:B-1----:R-:W-:Y:S01]  /*8140*/  FMUL R9, R42, R154.reuse ;  /* 0x0000009a2a097220 */ /* 0x082fe20000400000 */
[----:B------:R-:W-:Y:S01]  /*8150*/  @P3 STG.E desc[UR36][R4.64+0x84], R41 ;  /* 0x0000842904003986 */ /* 0x000fe2000c101924 */
[----:B------:R-:W-:Y:S01]  /*8160*/  ISETP.GT.AND P3, PT, R3, RZ, P2 ;  /* 0x000000ff0300720c */ /* 0x000fe20001764270 */
[-C--:B------:R-:W-:Y:S01]  /*8170*/  FMUL R75, R75, R154.reuse ;  /* 0x0000009a4b4b7220 */ /* 0x080fe20000400000 */
[----:B------:R-:W-:Y:S01]  /*8180*/  F2FP.TF32.F32.PACK_B R43, R43 ;  /* 0x0000002bff2b723e */ /* 0x000fe200024050ff */
[-C--:B------:R-:W-:Y:S01]  /*8190*/  FMUL R77, R77, R154.reuse ;  /* 0x0000009a4d4d7220 */ /* 0x080fe20000400000 */
[----:B------:R-:W-:Y:S01]  /*81a0*/  F2FP.TF32.F32.PACK_B R9, R9 ;  /* 0x00000009ff09723e */ /* 0x000fe200024050ff */
[-C--:B------:R-:W-:Y:S01]  /*81b0*/  FMUL R79, R79, R154.reuse ;  /* 0x0000009a4f4f7220 */ /* 0x080fe20000400000 */
[----:B------:R-:W-:Y:S01]  /*81c0*/  F2FP.TF32.F32.PACK_B R11, R11 ;  /* 0x0000000bff0b723e */ /* 0x000fe200024050ff */
[-C--:B0-----:R-:W-:Y:S01]  /*81d0*/  FMUL R13, R48, R154.reuse ;  /* 0x0000009a300d7220 */ /* 0x081fe20000400000 */
[----:B------:R-:W-:Y:S01]  /*81e0*/  F2FP.TF32.F32.PACK_B R45, R45 ;  /* 0x0000002dff2d723e */ /* 0x000fe200024050ff */
[----:B------:R0:W-:Y:S01]  /*81f0*/  @P1 STG.E desc[UR36][R6.64+0x80], R9 ;  /* 0x0000800906001986 */ /* 0x0001e2000c101924 */
[C---:B------:R-:W-:Y:S01]  /*8200*/  ISETP.GT.AND P1, PT, R0.reuse, 0x30, PT ;  /* 0x000000300000780c */ /* 0x040fe20003f24270 */
[-C--:B------:R-:W-:Y:S01]  /*8210*/  FMUL R81, R81, R154.reuse ;  /* 0x0000009a51517220 */ /* 0x080fe20000400000 */
[C---:B------:R-:W-:Y:S01]  /*8220*/  ISETP.GT.AND P0, PT, R3.reuse, 0x8, P0 ;  /* 0x000000080300780c */ /* 0x040fe20000704270 */
[----:B------:R-:W-:Y:S01]  /*8230*/  @P4 STG.E desc[UR36][R6.64+0x84], R43 ;  /* 0x0000842b06004986 */ /* 0x000fe2000c101924 */
[----:B------:R-:W-:Y:S01]  /*8240*/  ISETP.GT.AND P4, PT, R3, 0x8, P2 ;  /* 0x000000080300780c */ /* 0x000fe20001784270 */
[-C--:B------:R-:W-:Y:S01]  /*8250*/  FMUL R83, R83, R154.reuse ;  /* 0x0000009a53537220 */ /* 0x080fe20000400000 */
[----:B------:R-:W-:Y:S01]  /*8260*/  ISETP.GT.AND P2, PT, R0, 0x31, PT ;  /* 0x000000310000780c */ /* 0x000fe20003f44270 */
[----:B------:R1:W-:Y:S01]  /*8270*/  @P5 STG.E desc[UR36][R4.64+0xa0], R11 ;  /* 0x0000a00b04005986 */ /* 0x0003e2000c101924 */
[----:B------:R-:W-:Y:S01]  /*8280*/  ISETP.GT.AND P5, PT, R3, RZ, P1 ;  /* 0x000000ff0300720c */ /* 0x000fe20000fa4270 */
[-C--:B------:R-:W-:Y:S01]  /*8290*/  FMUL R85, R85, R154.reuse ;  /* 0x0000009a55557220 */ /* 0x080fe20000400000 */
[----:B------:R-:W-:Y:S01]  /*82a0*/  F2FP.TF32.F32.PACK_B R47, R47 ;  /* 0x0000002fff2f723e */ /* 0x000fe200024050ff */
[-C--:B0-----:R-:W-:Y:S01]  /*82b0*/  FMUL R9, R46, R154.reuse ;  /* 0x0000009a2e097220 */ /* 0x081fe20000400000 */
        /* <DEDUP_REMOVED lines=9> */
[----:B------:R-:W-:Y:S01]  /*8350*/  ISETP.GT.AND P1, PT, R3, 0x8, P1 ;  /* 0x000000080300780c */ /* 0x000fe20000f24270 */
[----:B------:R0:W-:Y:S01]  /*8360*/  @P0 STG.E desc[UR36][R6.64+0xa0], R9 ;  /* 0x0000a00906000986 */ /* 0x0001e2000c101924 */
[C---:B------:R-:W-:Y:S01]  /*8370*/  ISETP.GT.AND P0, PT, R0.reuse, 0x38, PT ;  /* 0x000000380000780c */ /* 0x040fe20003f04270 */
[-C--:B------:R-:W-:Y:S01]  /*8380*/  FMUL R93, R93, R154.reuse ;  /* 0x0000009a5d5d7220 */ /* 0x080fe20000400000 */
[----:B------:R-:W-:Y:S01]  /*8390*/  F2FP.TF32.F32.PACK_B R51, R51 ;  /* 0x00000033ff33723e */ /* 0x000fe200024050ff */
        /* <DEDUP_REMOVED lines=16> */
[----:B------:R-:W-:Y:S01]  /*84a0*/  ISETP.GT.AND P0, PT, R3, 0x8, P0 ;  /* 0x000000080300780c */ /* 0x000fe20000704270 */
[-C--:B-1----:R-:W-:Y:S01]  /*84b0*/  FMUL R13, R56, R154.reuse ;  /* 0x0000009a380d7220 */ /* 0x082fe20000400000 */
[----:B------:R-:W-:Y:S01]  /*84c0*/  F2FP.TF32.F32.PACK_B R55, R55 ;  /* 0x00000037ff37723e */ /* 0x000fe200024050ff */
        /* <DEDUP_REMOVED lines=16> */
[----:B------:R-:W-:Y:S01]  /*85d0*/  ISETP.GT.AND P1, PT, R3, 0x8, P1 ;  /* 0x000000080300780c */ /* 0x000fe20000f24270 */
[-C--:B------:R-:W-:Y:S01]  /*85e0*/  FMUL R113, R113, R154.reuse ;  /* 0x0000009a71717220 */ /* 0x080fe20000400000 */
[----:B------:R-:W-:Y:S01]  /*85f0*/  F2FP.TF32.F32.PACK_B R9, R9 ;  /* 0x00000009ff09723e */ /* 0x000fe200024050ff */
[-C--:B------:R-:W-:Y:S01]  /*8600*/  FMUL R115, R115, R154.reuse ;  /* 0x0000009a73737220 */ /* 0x080fe20000400000 */
[-C--:B-1----:R-:W-:Y:S01]  /*8610*/  FMUL R11, R60, R154.reuse ;  /* 0x0000009a3c0b7220 */ /* 0x082fe20000400000 */
[----:B------:R-:W-:Y:S01]  /*8620*/  F2FP.TF32.F32.PACK_B R59, R59 ;  /* 0x0000003bff3b723e */ /* 0x000fe200024050ff */
[-C--:B------:R-:W-:Y:S01]  /*8630*/  FMUL R117, R117, R154.reuse ;  /* 0x0000009a75757220 */ /* 0x080fe20000400000 */
        /* <DEDUP_REMOVED lines=47> */
[----:B------:R-:W-:Y:S01]  /*8930*/  ISETP.GT.AND P0, PT, R0, 0x58, PT ;  /* 0x000000580000780c */ /* 0x000fe20003f04270 */
[-C--:B------:R-:W-:Y:S01]  /*8940*/  FMUL R147, R147, R154.reuse ;  /* 0x0000009a93937220 */ /* 0x080fe20000400000 */
[----:B------:R-:W-:Y:S01]  /*8950*/  F2FP.TF32.F32.PACK_B R11, R11 ;  /* 0x0000000bff0b723e */ /* 0x000fe200024050ff */
[----:B------:R-:W-:Y:S01]  /*8960*/  @P4 STG.E desc[UR36][R6.64+0x124], R63 ;  /* 0x0001243f06004986 */ /* 0x000fe2000c101924 */
[C---:B------:R-:W-:Y:S01]  /*8970*/  ISETP.GT.AND P4, PT, R3.reuse, 0x8, P2 ;  /* 0x000000080300780c */ /* 0x040fe20001784270 */
        /* <DEDUP_REMOVED lines=9> */
[----:B------:R-:W-:Y:S01]  /*8a10*/  FMUL R151, R151, R154 ;  /* 0x0000009a97977220 */ /* 0x000fe20000400000 */
[----:B------:R-:W-:-:S02]  /*8a20*/  ISETP.GT.AND P0, PT, R3, 0x8, P0 ;  /* 0x000000080300780c */ /* 0x000fc40000704270 */
[----:B------:R-:W-:Y:S01]  /*8a30*/  F2FP.TF32.F32.PACK_B R9, R9 ;  /* 0x00000009ff09723e */ /* 0x000fe200024050ff */
[----:B-1----:R-:W-:Y:S01]  /*8a40*/  FMUL R13, R72, R154 ;  /* 0x0000009a480d7220 */ /* 0x002fe20000400000 */
[----:B------:R-:W-:-:S03]  /*8a50*/  F2FP.TF32.F32.PACK_B R71, R71 ;  /* 0x00000047ff47723e */ /* 0x000fc600024050ff */
[----:B------:R0:W-:Y:S01]  /*8a60*/  @P1 STG.E desc[UR36][R6.64+0x140], R9 ;  /* 0x0001400906001986 */ /* 0x0001e2000c101924 */
[C---:B------:R-:W-:Y:S02]  /*8a70*/  ISETP.GT.AND P1, PT, R0.reuse, 0x60, PT ;  /* 0x000000600000780c */ /* 0x040fe40003f24270 */
[----:B------:R-:W-:Y:S01]  /*8a80*/  F2FP.TF32.F32.PACK_B R13, R13 ;  /* 0x0000000dff0d723e */ /* 0x000fe200024050ff */
[----:B------:R-:W-:Y:S01]  /*8a90*/  @P4 STG.E desc[UR36][R6.64+0x144], R67 ;  /* 0x0001444306004986 */ /* 0x000fe2000c101924 */
[C---:B------:R-:W-:Y:S02]  /*8aa0*/  ISETP.GT.AND P4, PT, R3.reuse, 0x8, P2 ;  /* 0x000000080300780c */ /* 0x040fe40001784270 */
[----:B------:R-:W-:Y:S01]  /*8ab0*/  ISETP.GT.AND P2, PT, R0, 0x61, PT ;  /* 0x000000610000780c */ /* 0x000fe20003f44270 */
[----:B------:R1:W-:Y:S01]  /*8ac0*/  @P5 STG.E desc[UR36][R4.64+0x160], R11 ;  /* 0x0001600b04005986 */ /* 0x0003e2000c101924 */
[C---:B------:R-:W-:Y:S02]  /*8ad0*/  ISETP.GT.AND P5, PT, R3.reuse, RZ, P1 ;  /* 0x000000ff0300720c */ /* 0x040fe40000fa4270 */
[----:B------:R-:W-:Y:S01]  /*8ae0*/  F2FP.TF32.F32.PACK_B R73, R73 ;  /* 0x00000049ff49723e */ /* 0x000fe200024050ff */
[----:B0-----:R-:W-:Y:S01]  /*8af0*/  FMUL R9, R70, R154 ;  /* 0x0000009a46097220 */ /* 0x001fe20000400000 */
[----:B------:R-:W-:Y:S01]  /*8b00*/  @P3 STG.E desc[UR36][R4.64+0x164], R69 ;  /* 0x0001644504003986 */ /* 0x000fe2000c101924 */
[----:B------:R-:W-:-:S02]  /*8b10*/  ISETP.GT.AND P3, PT, R3, RZ, P2 ;  /* 0x000000ff0300720c */ /* 0x000fc40001764270 */
[----:B------:R-:W-:Y:S02]  /*8b20*/  ISETP.GT.AND P1, PT, R3, 0x8, P1 ;  /* 0x000000080300780c */ /* 0x000fe40000f24270 */
        /* <DEDUP_REMOVED lines=252> */
[----:B------:R-:W-:Y:S01]  /*9af0*/  @P3 STG.E desc[UR36][R4.64+0x364], R133 ;  /* 0x0003648504003986 */ /* 0x000fe2000c101924 */
[----:B0-----:R-:W-:Y:S01]  /*9b00*/  FMUL R9, R134, R154 ;  /* 0x0000009a86097220 */ /* 0x001fe20000400000 */
[----:B------:R-:W-:-:S02]  /*9b10*/  ISETP.GT.AND P3, PT, R3, RZ, P2 ;  /* 0x000000ff0300720c */ /* 0x000fc40001764270 */
[----:B------:R-:W-:Y:S02]  /*9b20*/  ISETP.GT.AND P1, PT, R3, 0x8, P1 ;  /* 0x000000080300780c */ /* 0x000fe40000f24270 */
[----:B------:R-:W-:Y:S01]  /*9b30*/  F2FP.TF32.F32.PACK_B R9, R9 ;  /* 0x00000009ff09723e */ /* 0x000fe200024050ff */
[----:B-1----:R-:W-:Y:S01]  /*9b40*/  FMUL R11, R140, R154 ;  /* 0x0000009a8c0b7220 */ /* 0x002fe20000400000 */
[----:B------:R-:W-:-:S03]  /*9b50*/  F2FP.TF32.F32.PACK_B R139, R139 ;  /* 0x0000008bff8b723e */ /* 0x000fc600024050ff */
[----:B------:R0:W-:Y:S01]  /*9b60*/  @P0 STG.E desc[UR36][R6.64+0x360], R9 ;  /* 0x0003600906000986 */ /* 0x0001e2000c101924 */
[----:B------:R-:W-:Y:S02]  /*9b70*/  F2FP.TF32.F32.PACK_B R141, R141 ;  /* 0x0000008dff8d723e */ /* 0x000fe400024050ff */
[----:B------:R-:W-:Y:S01]  /*9b80*/  F2FP.TF32.F32.PACK_B R11, R11 ;  /* 0x0000000bff0b723e */ /* 0x000fe200024050ff */
[----:B------:R-:W-:Y:S01]  /*9b90*/  @P4 STG.E desc[UR36][R6.64+0x364], R135 ;  /* 0x0003648706004986 */ /* 0x000fe2000c101924 */
[C---:B------:R-:W-:Y:S02]  /*9ba0*/  ISETP.GT.AND P4, PT, R0.reuse, 0xe8, PT ;  /* 0x000000e80000780c */ /* 0x040fe40003f84270 */
[----:B------:R-:W-:Y:S01]  /*9bb0*/  F2FP.TF32.F32.PACK_B R143, R143 ;  /* 0x0000008fff8f723e */ /* 0x000fe200024050ff */
[----:B------:R1:W-:Y:S01]  /*9bc0*/  @P5 STG.E desc[UR36][R4.64+0x380], R13 ;  /* 0x0003800d04005986 */ /* 0x0003e2000c101924 */
[----:B------:R-:W-:Y:S02]  /*9bd0*/  ISETP.GT.AND P5, PT, R0, 0xe9, PT ;  /* 0x000000e90000780c */ /* 0x000fe40003fa4270 */
[----:B------:R-:W-:Y:S01]  /*9be0*/  F2FP.TF32.F32.PACK_B R145, R145 ;  /* 0x00000091ff91723e */ /* 0x000fe200024050ff */
[----:B------:R-:W-:Y:S01]  /*9bf0*/  @P3 STG.E desc[UR36][R4.64+0x384], R137 ;  /* 0x0003848904003986 */ /* 0x000fe2000c101924 */
[C---:B------:R-:W-:Y:S01]  /*9c00*/  ISETP.GT.AND P3, PT, R3.reuse, 0x8, P2 ;  /* 0x000000080300780c */ /* 0x040fe20001764270 */
[----:B0-----:R-:W-:Y:S01]  /*9c10*/  FMUL R9, R138, R154 ;  /* 0x0000009a8a097220 */ /* 0x001fe20000400000 */
[----:B------:R-:W-:-:S02]  /*9c20*/  ISETP.GT.AND P2, PT, R3, RZ, P4 ;  /* 0x000000ff0300720c */ /* 0x000fc40002744270 */
[C---:B------:R-:W-:Y:S02]  /*9c30*/  ISETP.GT.AND P0, PT, R3.reuse, RZ, P5 ;  /* 0x000000ff0300720c */ /* 0x040fe40002f04270 */
[C---:B------:R-:W-:Y:S01]  /*9c40*/  ISETP.GT.AND P4, PT, R3.reuse, 0x8, P4 ;  /* 0x000000080300780c */ /* 0x040fe20002784270 */
[----:B-1----:R-:W-:Y:S01]  /*9c50*/  FMUL R13, R142, R154 ;  /* 0x0000009a8e0d7220 */ /* 0x002fe20000400000 */
[----:B------:R-:W-:Y:S02]  /*9c60*/  ISETP.GT.AND P5, PT, R3, 0x8, P5 ;  /* 0x000000080300780c */ /* 0x000fe40002fa4270 */
[----:B------:R-:W-:Y:S02]  /*9c70*/  F2FP.TF32.F32.PACK_B R9, R9 ;  /* 0x00000009ff09723e */ /* 0x000fe400024050ff */
[----:B------:R-:W-:Y:S02]  /*9c80*/  F2FP.TF32.F32.PACK_B R13, R13 ;  /* 0x0000000dff0d723e */ /* 0x000fe400024050ff */
[----:B------:R-:W-:Y:S01]  /*9c90*/  F2FP.TF32.F32.PACK_B R147, R147 ;  /* 0x00000093ff93723e */ /* 0x000fe200024050ff */
[----:B------:R0:W-:Y:S01]  /*9ca0*/  @P1 STG.E desc[UR36][R6.64+0x380], R9 ;  /* 0x0003800906001986 */ /* 0x0001e2000c101924 */
[----:B------:R-:W-:-:S02]  /*9cb0*/  ISETP.GT.AND P1, PT, R0, 0xf8, PT ;  /* 0x000000f80000780c */ /* 0x000fc40003f24270 */
        /* <DEDUP_REMOVED lines=8> */
[----:B0-----:R-:W-:Y:S01]  /*9d40*/  FMUL R9, R144, R154 ;  /* 0x0000009a90097220 */ /* 0x001fe20000400000 */
[----:B------:R-:W-:-:S02]  /*9d50*/  ISETP.GT.AND P0, PT, R0, 0xf9, PT ;  /* 0x000000f90000780c */ /* 0x000fc40003f04270 */
[----:B------:R0:W-:Y:S01]  /*9d60*/  @P4 STG.E desc[UR36][R6.64+0x3a0], R13 ;  /* 0x0003a00d06004986 */ /* 0x0001e2000c101924 */
[C---:B------:R-:W-:Y:S02]  /*9d70*/  ISETP.GT.AND P4, PT, R3.reuse, RZ, P2 ;  /* 0x000000ff0300720c */ /* 0x040fe40001784270 */
[----:B------:R-:W-:Y:S01]  /*9d80*/  F2FP.TF32.F32.PACK_B R9, R9 ;  /* 0x00000009ff09723e */ /* 0x000fe200024050ff */
[----:B------:R-:W-:Y:S01]  /*9d90*/  @P5 STG.E desc[UR36][R6.64+0x3a4], R143 ;  /* 0x0003a48f06005986 */ /* 0x000fe2000c101924 */
[C---:B------:R-:W-:Y:S01]  /*9da0*/  ISETP.GT.AND P5, PT, R3.reuse, RZ, P3 ;  /* 0x000000ff0300720c */ /* 0x040fe20001fa4270 */
[-C--:B-1----:R-:W-:Y:S01]  /*9db0*/  FMUL R11, R146, R154.reuse ;  /* 0x0000009a920b7220 */ /* 0x082fe20000400000 */
[C---:B------:R-:W-:Y:S02]  /*9dc0*/  ISETP.GT.AND P3, PT, R3.reuse, 0x8, P3 ;  /* 0x000000080300780c */ /* 0x040fe40001f64270 */
[----:B------:R-:W-:Y:S02]  /*9dd0*/  ISETP.GT.AND P2, PT, R3, 0x8, P2 ;  /* 0x000000080300780c */ /* 0x000fe40001744270 */
[----:B------:R-:W-:Y:S01]  /*9de0*/  F2FP.TF32.F32.PACK_B R11, R11 ;  /* 0x0000000bff0b723e */ /* 0x000fe200024050ff */
[----:B0-----:R-:W-:-:S05]  /*9df0*/  FMUL R13, R150, R154 ;  /* 0x0000009a960d7220 */ /* 0x001fca0000400000 */
[----:B------:R-:W-:Y:S01]  /*9e00*/  F2FP.TF32.F32.PACK_B R13, R13 ;  /* 0x0000000dff0d723e */ /* 0x000fe200024050ff */
[----:B------:R-:W-:Y:S01]  /*9e10*/  @P5 STG.E desc[UR36][R4.64+0x3c0], R9 ;  /* 0x0003c00904005986 */ /* 0x000fe2000c101924 */
[C---:B------:R-:W-:Y:S01]  /*9e20*/  ISETP.GT.AND P5, PT, R3.reuse, RZ, P1 ;  /* 0x000000ff0300720c */ /* 0x040fe20000fa4270 */
[----:B------:R-:W-:Y:S01]  /*9e30*/  @P3 IMAD.MOV.U32 R2, RZ, RZ, R6 ;  /* 0x000000ffff023224 */ /* 0x000fe200078e0006 */
[C---:B------:R-:W-:Y:S01]  /*9e40*/  ISETP.GT.AND P1, PT, R3.reuse, 0x8, P1 ;  /* 0x000000080300780c */ /* 0x040fe20000f24270 */
[----:B------:R-:W-:Y:S01]  /*9e50*/  @P4 STG.E desc[UR36][R4.64+0x3c4], R145 ;  /* 0x0003c49104004986 */ /* 0x000fe2000c101924 */
[C---:B------:R-:W-:Y:S02]  /*9e60*/  ISETP.GT.AND P4, PT, R3.reuse, RZ, P0 ;  /* 0x000000ff0300720c */ /* 0x040fe40000784270 */
[----:B------:R-:W-:Y:S01]  /*9e70*/  ISETP.GT.AND P0, PT, R3, 0x8, P0 ;  /* 0x000000080300780c */ /* 0x000fe20000704270 */
[----:B------:R-:W-:-:S05]  /*9e80*/  @P3 IMAD.MOV.U32 R3, RZ, RZ, R7 ;  /* 0x000000ffff033224 */ /* 0x000fca00078e0007 */
[----:B------:R0:W-:Y:S02]  /*9e90*/  @P3 STG.E desc[UR36][R2.64+0x3c0], R11 ;  /* 0x0003c00b02003986 */ /* 0x0001e4000c101924 */
[----:B0-----:R-:W-:Y:S02]  /*9ea0*/  @P2 IMAD.MOV.U32 R2, RZ, RZ, R6 ;  /* 0x000000ffff022224 */ /* 0x001fe400078e0006 */
[----:B------:R-:W-:-:S05]  /*9eb0*/  @P2 IMAD.MOV.U32 R3, RZ, RZ, R7 ;  /* 0x000000ffff032224 */ /* 0x000fca00078e0007 */
[----:B------:R0:W-:Y:S02]  /*9ec0*/  @P2 STG.E desc[UR36][R2.64+0x3c4], R147 ;  /* 0x0003c49302002986 */ /* 0x0001e4000c101924 */
[----:B0-----:R-:W-:Y:S02]  /*9ed0*/  @P5 IMAD.MOV.U32 R2, RZ, RZ, R4 ;  /* 0x000000ffff025224 */ /* 0x001fe400078e0004 */
[----:B------:R-:W-:-:S05]  /*9ee0*/  @P5 IMAD.MOV.U32 R3, RZ, RZ, R5 ;  /* 0x000000ffff035224 */ /* 0x000fca00078e0005 */
[----:B------:R0:W-:Y:S04]  /*9ef0*/  @P5 STG.E desc[UR36][R2.64+0x3e0], R15 ;  /* 0x0003e00f02005986 */ /* 0x0001e8000c101924 */
[----:B------:R1:W-:Y:S01]  /*9f00*/  @P4 STG.E desc[UR36][R4.64+0x3e4], R149 ;  /* 0x0003e49504004986 */ /* 0x0003e2000c101924 */
[----:B0-----:R-:W-:Y:S02]  /*9f10*/  @P1 IMAD.MOV.U32 R2, RZ, RZ, R6 ;  /* 0x000000ffff021224 */ /* 0x001fe400078e0006 */
[----:B------:R-:W-:-:S05]  /*9f20*/  @P1 IMAD.MOV.U32 R3, RZ, RZ, R7 ;  /* 0x000000ffff031224 */ /* 0x000fca00078e0007 */
[----:B------:R1:W-:Y:S04]  /*9f30*/  @P1 STG.E desc[UR36][R2.64+0x3e0], R13 ;  /* 0x0003e00d02001986 */ /* 0x0003e8000c101924 */
[----:B------:R1:W-:Y:S02]  /*9f40*/  @P0 STG.E desc[UR36][R6.64+0x3e4], R151 ;  /* 0x0003e49706000986 */ /* 0x0003e4000c101924 */
.L_x_290:
[----:B------:R-:W-:Y:S05]  /*9f50*/  BSYNC B0 ;  /* 0x0000000000007941 */ /* 0x000fea0003800000 */
.L_x_36:
[----:B-1----:R-:W2:Y:S01]  /*9f60*/  LDL.64 R2, [R1] ;  /* 0x0000000001027983 */ /* 0x002ea20000100a00 */
[----:B------:R-:W-:Y:S01]  /*9f70*/  ULDC.64 UR4, c[0x0][0x650] ;  /* 0x0001940000047ab9 */ /* 0x000fe20000000a00 */
[----:B------:R1:W-:Y:S01]  /*9f80*/  SYNCS.ARRIVE.TRANS64.A1T0 RZ, [R162+UR45], RZ ;  /* 0x000000ffa2ff79a7 */ /* 0x0003e2000810002d */
[----:B------:R-:W-:Y:S01]  /*9f90*/  PRMT R0, RZ, 0x7610, R0 ;  /* 0x00007610ff007816 */ /* 0x000fe20000000000 */
[----:B-----5:R-:W-:Y:S02]  /*9fa0*/  IMAD.MOV.U32 R19, RZ, RZ, -0x1 ;  /* 0xffffffffff137424 */ /* 0x020fe400078e00ff */
[----:B------:R-:W-:Y:S01]  /*9fb0*/  IMAD.MOV.U32 R22, RZ, RZ, -0x1 ;  /* 0xffffffffff167424 */ /* 0x000fe200078e00ff */
[----:B--2---:R-:W-:-:S04]  /*9fc0*/  LEA R18, P0, R2, R18, 0x1 ;  /* 0x0000001202127211 */ /* 0x004fc800078008ff */
[----:B------:R-:W-:Y:S01]  /*9fd0*/  LEA.HI.X R17, R2, R17, R23, 0x1, P0 ;  /* 0x0000001102117211 */ /* 0x000fe200000f0c17 */
[----:B------:R-:W-:Y:S01]  /*9fe0*/  IMAD.MOV.U32 R2, RZ, RZ, -0x1 ;  /* 0xffffffffff027424 */ /* 0x000fe200078e00ff */
[----:B------:R-:W-:-:S04]  /*9ff0*/  ISETP.GE.U32.AND P0, PT, R18, UR4, PT ;  /* 0x0000000412007c0c */ /* 0x000fc8000bf06070 */
[----:B------:R-:W-:-:S13]  /*a000*/  ISETP.GE.U32.AND.EX P0, PT, R17, UR5, PT, P0 ;  /* 0x0000000511007c0c */ /* 0x000fda000bf06100 */
[----:B-1----:R-:W-:Y:S05]  /*a010*/  @P0 BRA `(.L_x_291) ;  /* 0x0000000400700947 */ /* 0x002fea0003800000 */
[----:B---34-:R-:W1:Y:S01]  /*a020*/  S2R R10, SR_CTAID.X ;  /* 0x00000000000a7919 */ /* 0x018e620000002500 */
[----:B------:R-:W2:Y:S01]  /*a030*/  LDC.64 R8, c[0x0][0x628] ;  /* 0x00018a00ff087b82 */ /* 0x000ea20000000a00 */
[----:B------:R-:W-:Y:S01]  /*a040*/  ULDC UR4, c[0x0][0x150] ;  /* 0x0000540000047ab9 */ /* 0x000fe20000000800 */
[----:B------:R-:W-:Y:S01]  /*a050*/  IMAD.MOV.U32 R6, RZ, RZ, R18 ;  /* 0x000000ffff067224 */ /* 0x000fe200078e0012 */
[----:B------:R-:W3:Y:S01]  /*a060*/  S2R R20, SR_CTAID.Y ;  /* 0x0000000000147919 */ /* 0x000ee20000002600 */
[----:B0-----:R-:W-:-:S04]  /*a070*/  IMAD.MOV.U32 R7, RZ, RZ, R17 ;  /* 0x000000ffff077224 */ /* 0x001fc800078e0011 */
[----:B------:R-:W0:Y:S08]  /*a080*/  LDC R15, c[0x0][0x144] ;  /* 0x00005100ff0f7b82 */ /* 0x000e300000000800 */
[----:B------:R-:W4:Y:S08]  /*a090*/  LDC R0, c[0x0][0x630] ;  /* 0x00018c00ff007b82 */ /* 0x000f300000000800 */
[----:B------:R-:W0:Y:S01]  /*a0a0*/  LDC.64 R12, c[0x0][0x620] ;  /* 0x00018800ff0c7b82 */ /* 0x000e220000000a00 */
[----:B--2---:R-:W-:-:S04]  /*a0b0*/  ISETP.NE.U32.AND P0, PT, R8, RZ, PT ;  /* 0x000000ff0800720c */ /* 0x004fc80003f05070 */
[----:B------:R-:W-:Y:S02]  /*a0c0*/  ISETP.NE.AND.EX P0, PT, R9, RZ, PT, P0 ;  /* 0x000000ff0900720c */ /* 0x000fe40003f05300 */
[----:B-1----:R-:W-:-:S05]  /*a0d0*/  I2FP.F32.U32 R2, R10 ;  /* 0x0000000a00027245 */ /* 0x002fca0000201000 */
[----:B------:R-:W-:-:S04]  /*a0e0*/  FMUL R2, R2, UR4 ;  /* 0x0000000402027c20 */ /* 0x000fc80008400000 */
[----:B------:R1:W2:Y:S02]  /*a0f0*/  F2I.U32.TRUNC.NTZ R14, R2 ;  /* 0x00000002000e7305 */ /* 0x0002a4000020f000 */
[----:B---34-:R-:W-:Y:S05]  /*a100*/  @!P0 BRA `(.L_x_292) ;  /* 0x0000000000288947 */ /* 0x018fea0003800000 */
[----:B------:R-:W3:Y:S02]  /*a110*/  LDC R3, c[0x0][0x634] ;  /* 0x00018d00ff037b82 */ /* 0x000ee40000000800 */
[----:B---3--:R-:W-:-:S05]  /*a120*/  IADD3 R7, P0, R18, R3, RZ ;  /* 0x0000000312077210 */ /* 0x008fca0007f1e0ff */
[----:B------:R-:W-:-:S04]  /*a130*/  IMAD.X R11, RZ, RZ, R17, P0 ;  /* 0x000000ffff0b7224 */ /* 0x000fc800000e0611 */
[----:B-1----:R-:W-:-:S04]  /*a140*/  IMAD.WIDE.U32 R2, R11, R8, RZ ;  /* 0x000000080b027225 */ /* 0x002fc800078e00ff */
[----:B------:R-:W-:-:S04]  /*a150*/  IMAD.WIDE.U32 R4, P0, R7, R9, R2 ;  /* 0x0000000907047225 */ /* 0x000fc80007800002 */
[----:B------:R-:W-:-:S04]  /*a160*/  IMAD.WIDE.U32 R2, R7, R8, RZ ;  /* 0x0000000807027225 */ /* 0x000fc800078e00ff */
[----:B------:R-:W-:Y:S01]  /*a170*/  IMAD.X R7, RZ, RZ, RZ, P0 ;  /* 0x000000ffff077224 */ /* 0x000fe200000e06ff */
[----:B------:R-:W-:Y:S01]  /*a180*/  IADD3 RZ, P0, R3, R4, RZ ;  /* 0x0000000403ff7210 */ /* 0x000fe20007f1e0ff */
[----:B------:R-:W-:-:S04]  /*a190*/  IMAD.MOV.U32 R6, RZ, RZ, R5 ;  /* 0x000000ffff067224 */ /* 0x000fc800078e0005 */
[----:B------:R-:W-:-:S08]  /*a1a0*/  IMAD.WIDE.U32.X R6, R11, R9, R6, P0 ;  /* 0x000000090b067225 */ /* 0x000fd000000e0406 */
.L_x_292:
[----:B------:R-:W3:Y:S01]  /*a1b0*/  LDC.64 R26, c[0x0][0x640] ;  /* 0x00019000ff1a7b82 */ /* 0x000ee20000000a00 */
[-C--:B------:R-:W-:Y:S01]  /*a1c0*/  SHF.R.U64 R11, R6, R0.reuse, R7 ;  /* 0x00000000060b7219 */ /* 0x080fe20000001207 */
[----:B------:R-:W-:Y:S01]  /*a1d0*/  IMAD.MOV.U32 R19, RZ, RZ, R17 ;  /* 0x000000ffff137224 */ /* 0x000fe200078e0011 */
[----:B------:R-:W-:Y:S01]  /*a1e0*/  SHF.R.U32.HI R0, RZ, R0, R7 ;  /* 0x00000000ff007219 */ /* 0x000fe20000011607 */
[----:B--2---:R-:W-:Y:S01]  /*a1f0*/  IMAD.MOV R14, RZ, RZ, -R14 ;  /* 0x000000ffff0e7224 */ /* 0x004fe200078e0a0e */
[----:B------:R-:W-:Y:S01]  /*a200*/  IADD3 R5, P0, RZ, -R11, RZ ;  /* 0x8000000bff057210 */ /* 0x000fe20007f1e0ff */
[----:B------:R-:W-:Y:S01]  /*a210*/  ULDC UR4, c[0x0][0x154] ;  /* 0x0000550000047ab9 */ /* 0x000fe20000000800 */
[----:B------:R-:W-:Y:S01]  /*a220*/  IMAD.MOV.U32 R7, RZ, RZ, 0x1 ;  /* 0x00000001ff077424 */ /* 0x000fe200078e00ff */
[----:B------:R-:W2:Y:S01]  /*a230*/  LDC R4, c[0x0][0x618] ;  /* 0x00018600ff047b82 */ /* 0x000ea20000000800 */
[----:B0-----:R-:W-:Y:S02]  /*a240*/  IMAD R22, R15, R14, R10 ;  /* 0x0000000e0f167224 */ /* 0x001fe400078e020a */
[----:B------:R-:W-:-:S04]  /*a250*/  IMAD.X R3, RZ, RZ, ~R0, P0 ;  /* 0x000000ffff037224 */ /* 0x000fc800000e0e00 */
[-C--:B------:R-:W-:Y:S01]  /*a260*/  IMAD R0, R3, R12.reuse, RZ ;  /* 0x0000000c03007224 */ /* 0x080fe200078e02ff */
[----:B------:R-:W0:Y:S01]  /*a270*/  LDC R6, c[0x0][0x608] ;  /* 0x00018200ff067b82 */ /* 0x000e220000000800 */
[----:B-1----:R-:W-:-:S04]  /*a280*/  IMAD.WIDE.U32 R2, R5, R12, R18 ;  /* 0x0000000c05027225 */ /* 0x002fc800078e0012 */
[----:B------:R-:W-:Y:S01]  /*a290*/  IMAD R5, R5, R13, R0 ;  /* 0x0000000d05057224 */ /* 0x000fe200078e0200 */
[----:B------:R-:W-:Y:S02]  /*a2a0*/  I2FP.F32.U32 R0, R20 ;  /* 0x0000001400007245 */ /* 0x000fe40000201000 */
[----:B------:R-:W1:Y:S01]  /*a2b0*/  LDC R24, c[0x0][0x658] ;  /* 0x00019600ff187b82 */ /* 0x000e620000000800 */
[----:B------:R-:W-:Y:S01]  /*a2c0*/  IMAD.IADD R3, R3, 0x1, R5 ;  /* 0x0000000103037824 */ /* 0x000fe200078e0205 */
[----:B---3--:R-:W-:Y:S01]  /*a2d0*/  ISETP.NE.U32.AND P0, PT, R26, RZ, PT ;  /* 0x000000ff1a00720c */ /* 0x008fe20003f05070 */
[----:B------:R-:W-:Y:S01]  /*a2e0*/  FMUL R0, R0, UR4 ;  /* 0x0000000400007c20 */ /* 0x000fe20008400000 */
[----:B------:R-:W-:Y:S02]  /*a2f0*/  IMAD.MOV.U32 R5, RZ, RZ, -0x1 ;  /* 0xffffffffff057424 */ /* 0x000fe400078e00ff */
[----:B------:R-:W-:Y:S01]  /*a300*/  ISETP.NE.AND.EX P0, PT, R27, RZ, PT, P0 ;  /* 0x000000ff1b00720c */ /* 0x000fe20003f05300 */
[----:B------:R3:W4:Y:S01]  /*a310*/  F2I.U32.TRUNC.NTZ R12, R0 ;  /* 0x00000000000c7305 */ /* 0x000722000020f000 */
[----:B------:R-:W3:Y:S01]  /*a320*/  LDC R15, c[0x0][0x148] ;  /* 0x00005200ff0f7b82 */ /* 0x000ee20000000800 */
[----:B--2---:R-:W-:-:S02]  /*a330*/  SHF.R.U64 R10, R2, R4, R3 ;  /* 0x00000004020a7219 */ /* 0x004fc40000001203 */
[----:B------:R-:W-:-:S05]  /*a340*/  SHF.R.U32.HI R3, RZ, R4, R3 ;  /* 0x00000004ff037219 */ /* 0x000fca0000011603 */
[----:B------:R-:W2:Y:S01]  /*a350*/  LDC R14, c[0x0][0x600] ;  /* 0x00018000ff0e7b82 */ /* 0x000ea20000000800 */
[-CC-:B0-----:R-:W-:Y:S02]  /*a360*/  SHF.R.U64 R8, R10, R6.reuse, R3.reuse ;  /* 0x000000060a087219 */ /* 0x181fe40000001203 */
[----:B------:R-:W-:-:S05]  /*a370*/  SHF.R.U32.HI R3, RZ, R6, R3 ;  /* 0x00000006ff037219 */ /* 0x000fca0000011603 */
[----:B------:R-:W0:Y:S01]  /*a380*/  LDC R21, c[0x0][0x648] ;  /* 0x00019200ff157b82 */ /* 0x000e220000000800 */
[-CC-:B-1----:R-:W-:Y:S02]  /*a390*/  SHF.R.U64 R13, R8, R24.reuse, R3.reuse ;  /* 0x00000018080d7219 */ /* 0x182fe40000001203 */
[-C--:B------:R-:W-:Y:S02]  /*a3a0*/  SHF.L.U32 R5, R5, R24.reuse, RZ ;  /* 0x0000001805057219 */ /* 0x080fe400000006ff */
[-C--:B------:R-:W-:Y:S01]  /*a3b0*/  SHF.R.U32.HI R3, RZ, R24.reuse, R3 ;  /* 0x00000018ff037219 */ /* 0x080fe20000011603 */
[----:B------:R-:W-:Y:S01]  /*a3c0*/  IMAD.MOV.U32 R2, RZ, RZ, R13 ;  /* 0x000000ffff027224 */ /* 0x000fe200078e000d */
[----:B------:R-:W-:Y:S01]  /*a3d0*/  SHF.L.U32 R24, R7, R24, RZ ;  /* 0x0000001807187219 */ /* 0x000fe200000006ff */
[----:B------:R-:W1:Y:S01]  /*a3e0*/  LDC R25, c[0x0][0x638] ;  /* 0x00018e00ff197b82 */ /* 0x000e620000000800 */
[----:B------:R-:W-:-:S07]  /*a3f0*/  LOP3.LUT R19, RZ, R5, RZ, 0x33, !PT ;  /* 0x00000005ff137212 */ /* 0x000fce00078e33ff */
[----:B------:R-:W0:Y:S01]  /*a400*/  LDC R28, c[0x0][0x610] ;  /* 0x00018400ff1c7b82 */ /* 0x000e220000000800 */
[----:B----4-:R-:W-:Y:S05]  /*a410*/  @!P0 BRA `(.L_x_293) ;  /* 0x0000000000288947 */ /* 0x010fea0003800000 */
[----:B---3--:R-:W3:Y:S02]  /*a420*/  LDC R0, c[0x0][0x64c] ;  /* 0x00019300ff007b82 */ /* 0x008ee40000000800 */
[----:B---3--:R-:W-:-:S05]  /*a430*/  IADD3 R7, P0, R13, R0, RZ ;  /* 0x000000000d077210 */ /* 0x008fca0007f1e0ff */
        /* <DEDUP_REMOVED lines=8> */
.L_x_293:
[----:B------:R-:W4:Y:S01]  /*a4c0*/  LDC R4, c[0x0][0x65c] ;  /* 0x00019700ff047b82 */ /* 0x000f220000000800 */
[----:B0--3--:R-:W-:Y:S01]  /*a4d0*/  SHF.R.U64 R0, R2, R21, R3 ;  /* 0x0000001502007219 */ /* 0x009fe20000001203 */
[----:B--2---:R-:W-:Y:S01]  /*a4e0*/  VIADD R3, R14, 0xffffffff ;  /* 0xffffffff0e037836 */ /* 0x004fe20000000000 */
[----:B------:R-:W-:Y:S01]  /*a4f0*/  LOP3.LUT R19, R8, R19, RZ, 0xc0, !PT ;  /* 0x0000001308137212 */ /* 0x000fe200078ec0ff */
[----:B------:R-:W-:Y:S02]  /*a500*/  IMAD.MOV R12, RZ, RZ, -R12 ;  /* 0x000000ffff0c7224 */ /* 0x000fe400078e0a0c */
[----:B------:R-:W-:Y:S01]  /*a510*/  IMAD.MOV R2, RZ, RZ, -R0 ;  /* 0x000000ffff027224 */ /* 0x000fe200078e0a00 */
[----:B------:R-:W-:Y:S01]  /*a520*/  LOP3.LUT R3, R10, R3, RZ, 0xc0, !PT ;  /* 0x000000030a037212 */ /* 0x000fe200078ec0ff */
[----:B------:R-:W-:Y:S02]  /*a530*/  IMAD R19, R24, R0, R19 ;  /* 0x0000000018137224 */ /* 0x000fe400078e0213 */
[----:B-1----:R-:W-:-:S04]  /*a540*/  IMAD R0, R2, R25, R13 ;  /* 0x0000001902007224 */ /* 0x002fc800078e020d */
[----:B------:R-:W-:Y:S01]  /*a550*/  IMAD R2, R0, R14, R3 ;  /* 0x0000000e00027224 */ /* 0x000fe200078e0203 */
[----:B----4-:R-:W-:Y:S01]  /*a560*/  ISETP.NE.AND P0, PT, R4, 0x1, PT ;  /* 0x000000010400780c */ /* 0x010fe20003f05270 */
[----:B------:R-:W-:-:S05]  /*a570*/  IMAD.MOV.U32 R4, RZ, RZ, 0x1 ;  /* 0x00000001ff047424 */ /* 0x000fca00078e00ff */
[----:B------:R-:W-:-:S07]  /*a580*/  PRMT R0, R4, 0x7610, R0 ;  /* 0x0000761004007816 */ /* 0x000fce0000000000 */
[----:B------:R-:W-:-:S04]  /*a590*/  @P0 IMAD R22, R15, R12, R20 ;  /* 0x0000000c0f160224 */ /* 0x000fc800078e0214 */
[----:B------:R-:W-:-:S05]  /*a5a0*/  IMAD R19, R19, R28, R22 ;  /* 0x0000001c13137224 */ /* 0x000fca00078e0216 */
[----:B------:R-:W-:Y:S02]  /*a5b0*/  SEL R22, R2, R19, !P0 ;  /* 0x0000001302167207 */ /* 0x000fe40004000000 */
[----:B------:R-:W-:Y:S01]  /*a5c0*/  SEL R19, R19, R2, !P0 ;  /* 0x0000000213137207 */ /* 0x000fe20004000000 */
[----:B------:R-:W-:-:S07]  /*a5d0*/  IMAD.MOV.U32 R2, RZ, RZ, R11 ;  /* 0x000000ffff027224 */ /* 0x000fce00078e000b */
.L_x_291:
[----:B------:R-:W-:Y:S02]  /*a5e0*/  LOP3.LUT P0, RZ, R0, 0xff, RZ, 0xc0, !PT ;  /* 0x000000ff00ff7812 */ /* 0x000fe4000780c0ff */
[----:B------:R-:W-:-:S11]  /*a5f0*/  LOP3.LUT R177, R177, 0x1, RZ, 0x3c, !PT ;  /* 0x00000001b1b17812 */ /* 0x000fd600078e3cff */
[----:B------:R-:W-:Y:S05]  /*a600*/  @P0 BRA `(.L_x_294) ;  /* 0xffffff7000280947 */ /* 0x000fea000383ffff */
[----:B------:R-:W-:Y:S05]  /*a610*/  EXIT ;  /* 0x000000000000794d */ /* 0x000fea0003800000 */
.L_x_17:
[----:B------:R-:W-:-:S08]  /*a620*/  ISETP.NE.AND P0, PT, R5, RZ, PT ;  /* 0x000000ff0500720c */ /* 0x000fd00003f05270 */
[----:B0-----:R-:W0:-:S00]  /*a630*/  USETMAXREG.DEALLOC.CTAPOOL 0x28 ;  /* 0x00000028000079c8 */ /* 0x001e0000080e0500 */
[----:B------:R-:W-:Y:S05]  /*a640*/  @P0 EXIT ;  /* 0x000000000000094d */ /* 0x000fea0003800000 */
[----:B0-----:R-:W-:Y:S01]  /*a650*/  LOP3.LUT P0, RZ, R8, 0xff, RZ, 0xc0, !PT ;  /* 0x000000ff08ff7812 */ /* 0x001fe2000780c0ff */
[----:B------:R-:W-:Y:S02]  /*a660*/  IMAD.MOV.U32 R0, RZ, RZ, 0x1 ;  /* 0x00000001ff007424 */ /* 0x000fe400078e00ff */
[----:B------:R-:W-:-:S10]  /*a670*/  IMAD.MOV.U32 R7, RZ, RZ, RZ ;  /* 0x000000ffff077224 */ /* 0x000fd400078e00ff */
[----:B------:R-:W-:Y:S05]  /*a680*/  @!P0 BRA `(.L_x_295) ;  /* 0x0000000c00788947 */ /* 0x000fea0003800000 */
[----:B------:R-:W0:Y:S01]  /*a690*/  S2UR UR9, SR_CgaCtaId ;  /* 0x00000000000979c3 */ /* 0x000e220000008800 */
[----:B------:R-:W-:Y:S01]  /*a6a0*/  ULDC UR5, c[0x0][0x658] ;  /* 0x0001960000057ab9 */ /* 0x000fe20000000800 */
[----:B------:R-:W-:Y:S01]  /*a6b0*/  UMOV UR10, 0xffffffff ;  /* 0xffffffff000a7882 */ /* 0x000fe20000000000 */
[----:B------:R-:W-:Y:S01]  /*a6c0*/  UMOV UR11, 0x1 ;  /* 0x00000001000b7882 */ /* 0x000fe20000000000 */
[----:B------:R-:W-:Y:S01]  /*a6d0*/  USHF.L.U32 UR10, UR10, UR5, URZ ;  /* 0x000000050a0a7299 */ /* 0x000fe2000800063f */
[----:B------:R-:W-:Y:S01]  /*a6e0*/  LOP3.LUT P0, RZ, R4, 0x1f, RZ, 0xc0, !PT ;  /* 0x0000001f04ff7812 */ /* 0x000fe2000780c0ff */
[----:B------:R-:W-:Y:S01]  /*a6f0*/  BSSY B0, `(.L_x_295) ;  /* 0x00000d7000007945 */ /* 0x000fe20003800000 */
[C---:B------:R-:W-:Y:S01]  /*a700*/  ISETP.NE.AND P2, PT, R3.reuse, RZ, PT ;  /* 0x000000ff0300720c */ /* 0x040fe20003f45270 */
[----:B------:R-:W-:Y:S01]  /*a710*/  ULOP3.LUT UR13, URZ, UR10, URZ, 0x33, !UPT ;  /* 0x0000000a3f0d7292 */ /* 0x000fe2000f8e333f */
[----:B------:R-:W-:Y:S01]  /*a720*/  ISETP.NE.OR P0, PT, R3, RZ, !P0 ;  /* 0x000000ff0300720c */ /* 0x000fe20004705670 */
[----:B------:R-:W-:Y:S01]  /*a730*/  IMAD.MOV.U32 R8, RZ, RZ, 0x1 ;  /* 0x00000001ff087424 */ /* 0x000fe200078e00ff */
[----:B------:R-:W-:Y:S01]  /*a740*/  LOP3.LUT R6, R16, 0x2, RZ, 0xfc, !PT ;  /* 0x0000000210067812 */ /* 0x000fe200078efcff */
[----:B------:R-:W-:Y:S01]  /*a750*/  IMAD.MOV.U32 R0, RZ, RZ, 0x1 ;  /* 0x00000001ff007424 */ /* 0x000fe200078e00ff */
[----:B------:R-:W-:Y:S01]  /*a760*/  ULDC UR4, c[0x0][0x600] ;  /* 0x0001800000047ab9 */ /* 0x000fe20000000800 */
[----:B------:R-:W-:Y:S01]  /*a770*/  IMAD.MOV.U32 R7, RZ, RZ, RZ ;  /* 0x000000ffff077224 */ /* 0x000fe200078e00ff */
[----:B------:R-:W-:Y:S01]  /*a780*/  UMOV UR18, 0x5 ;  /* 0x0000000500127882 */ /* 0x000fe20000000000 */
[----:B------:R-:W-:-:S02]  /*a790*/  UIADD3 UR26, UR40, 0x1, URZ ;  /* 0x00000001281a7890 */ /* 0x000fc4000fffe03f */
[----:B------:R-:W-:Y:S02]  /*a7a0*/  UIADD3 UR4, UR4, -0x1, URZ ;  /* 0xffffffff04047890 */ /* 0x000fe4000fffe03f */
[----:B------:R-:W-:Y:S01]  /*a7b0*/  USHF.L.U32 UR5, UR11, UR5, URZ ;  /* 0x000000050b057299 */ /* 0x000fe2000800063f */
[----:B------:R-:W-:Y:S01]  /*a7c0*/  ULDC.64 UR24, c[0x0][0x198] ;  /* 0x0000660000187ab9 */ /* 0x000fe20000000a00 */
[----:B0-----:R-:W-:Y:S02]  /*a7d0*/  ULOP3.LUT UR8, UR9, 0x1, URZ, 0xc0, !UPT ;  /* 0x0000000109087892 */ /* 0x001fe4000f8ec03f */
[----:B------:R-:W-:Y:S02]  /*a7e0*/  USHF.R.U32.HI UR27, URZ, 0x1, UR9 ;  /* 0x000000013f1b7899 */ /* 0x000fe40008011609 */
[----:B------:R-:W-:Y:S02]  /*a7f0*/  USHF.L.U32 UR6, UR9, 0x7, URZ ;  /* 0x0000000709067899 */ /* 0x000fe4000800063f */
[----:B------:R-:W-:-:S02]  /*a800*/  USHF.L.U32 UR7, UR9, 0xc, URZ ;  /* 0x0000000c09077899 */ /* 0x000fc4000800063f */
[----:B------:R-:W-:Y:S02]  /*a810*/  ULOP3.LUT UR9, UR9, 0xfffffffe, URZ, 0xc0, !UPT ;  /* 0xfffffffe09097892 */ /* 0x000fe4000f8ec03f */
[----:B------:R-:W-:Y:S02]  /*a820*/  UISETP.GT.U32.AND UP0, UPT, UR8, 0xffff, UPT ;  /* 0x0000ffff0800788c */ /* 0x000fe4000bf04070 */
[----:B------:R-:W-:Y:S02]  /*a830*/  USHF.L.U32 UR10, UR11, UR9, URZ ;  /* 0x000000090b0a7299 */ /* 0x000fe4000800063f */
[----:B------:R-:W-:Y:S02]  /*a840*/  ULOP3.LUT UR9, UR9, 0x1, URZ, 0xfc, !UPT ;  /* 0x0000000109097892 */ /* 0x000fe4000f8efc3f */
[----:B------:R-:W-:Y:S02]  /*a850*/  USEL UR8, UR8, 0xffff, !UP0 ;  /* 0x0000ffff08087887 */ /* 0x000fe4000c000000 */
[----:B------:R-:W-:-:S02]  /*a860*/  USHF.L.U32 UR9, UR11, UR9, URZ ;  /* 0x000000090b097299 */ /* 0x000fc4000800063f */
[----:B------:R-:W-:Y:S02]  /*a870*/  ULOP3.LUT UR8, UR8, 0xffff, URZ, 0xc0, !UPT ;  /* 0x0000ffff08087892 */ /* 0x000fe4000f8ec03f */
[----:B------:R-:W-:Y:S02]  /*a880*/  ULOP3.LUT UR6, UR6, 0x80, URZ, 0xc0, !UPT ;  /* 0x0000008006067892 */ /* 0x000fe4000f8ec03f */
[----:B------:R-:W-:Y:S02]  /*a890*/  ULOP3.LUT UR7, UR7, 0x1000, URZ, 0xc0, !UPT ;  /* 0x0000100007077892 */ /* 0x000fe4000f8ec03f */
[----:B------:R-:W-:Y:S02]  /*a8a0*/  ULOP3.LUT UR19, UR10, UR9, URZ, 0xfc, !UPT ;  /* 0x000000090a137292 */ /* 0x000fe4000f8efc3f */
[----:B------:R-:W-:-:S12]  /*a8b0*/  USHF.L.U32 UR18, UR18, UR8, URZ ;  /* 0x0000000812127299 */ /* 0x000fd8000800063f */
.L_x_307:
[----:B------:R-:W-:-:S03]  /*a8c0*/  UMOV UR8, 0xffffffff ;  /* 0xffffffff00087882 */ /* 0x000fc60000000000 */
[----:B------:R-:W-:Y:S05]  /*a8d0*/  BRA.DIV UR8, `(.L_x_296) ;  /* 0x00000012081c7947 */ /* 0x000fea000b800000 */
[----:B------:R-:W-:-:S13]  /*a8e0*/  ELECT P6, URZ, PT ;  /* 0x00000000003f782f */ /* 0x000fda00038c0000 */
.L_x_321:
[----:B------:R-:W0:Y:S01]  /*a8f0*/  LDC R3, c[0x0][0x28c] ;  /* 0x0000a300ff037b82 */ /* 0x000e220000000800 */
[----:B------:R-:W-:Y:S01]  /*a900*/  BSSY B1, `(.L_x_297) ;  /* 0x000003d000017945 */ /* 0x000fe20003800000 */
[----:B0-----:R-:W-:-:S13]  /*a910*/  ISETP.LT.OR P6, PT, R3, 0x1, !P6 ;  /* 0x000000010300780c */ /* 0x001fda00077c1670 */
[----:B------:R-:W-:Y:S05]  /*a920*/  @P6 BRA `(.L_x_298) ;  /* 0x0000000000e86947 */ /* 0x000fea0003800000 */
[----:B------:R-:W-:Y:S01]  /*a930*/  LEA R19, R19, UR27, 0x1 ;  /* 0x0000001b13137c11 */ /* 0x000fe2000f8e08ff */
[----:B------:R-:W-:Y:S01]  /*a940*/  IMAD.MOV.U32 R11, RZ, RZ, RZ ;  /* 0x000000ffff0b7224 */ /* 0x000fe200078e00ff */
[----:B------:R-:W-:Y:S01]  /*a950*/  LEA R22, R22, UR6, 0x8 ;  /* 0x0000000616167c11 */ /* 0x000fe2000f8e40ff */
[----:B------:R-:W-:Y:S02]  /*a960*/  IMAD.U32 R13, RZ, RZ, UR26 ;  /* 0x0000001aff0d7e24 */ /* 0x000fe4000f8e00ff */
[----:B------:R-:W-:Y:S02]  /*a970*/  IMAD.MOV.U32 R3, RZ, RZ, R0 ;  /* 0x000000ffff037224 */ /* 0x000fe400078e0000 */
[----:B------:R-:W-:Y:S02]  /*a980*/  IMAD.MOV.U32 R4, RZ, RZ, R7 ;  /* 0x000000ffff047224 */ /* 0x000fe400078e0007 */
[----:B------:R-:W-:-:S07]  /*a990*/  IMAD.SHL.U32 R19, R19, 0x20, RZ ;  /* 0x0000002013137824 */ /* 0x000fce00078e00ff */
.L_x_302:
[----:B------:R-:W0:Y:S01]  /*a9a0*/  S2R R10, SR_CgaCtaId ;  /* 0x00000000000a7919 */ /* 0x000e220000008800 */
[----:B------:R-:W-:Y:S01]  /*a9b0*/  MOV R5, 0x400 ;  /* 0x0000040000057802 */ /* 0x000fe20000000f00 */
[----:B------:R-:W1:Y:S03]  /*a9c0*/  @!P2 LDC R9, c[0x0][0x500] ;  /* 0x00014000ff09ab82 */ /* 0x000e660000000800 */
[----:B0-----:R-:W-:Y:S02]  /*a9d0*/  LEA R12, R10, R5, 0x18 ;  /* 0x000000050a0c7211 */ /* 0x001fe400078ec0ff */
[----:B------:R-:W-:-:S03]  /*a9e0*/  SHF.L.U32 R5, R3, 0x1f, RZ ;  /* 0x0000001f03057819 */ /* 0x000fc600000006ff */
[----:B------:R-:W-:-:S04]  /*a9f0*/  IMAD R10, R4, 0x8, R12 ;  /* 0x00000008040a7824 */ /* 0x000fc800078e020c */
[----:B------:R-:W0:Y:S02]  /*aa00*/  SYNCS.PHASECHK.TRANS64.TRYWAIT P1, [R10+URZ+0x28], R5 ;  /* 0x000028050a0075a7 */ /* 0x000e24000802017f */
[----:B01----:R-:W-:Y:S05]  /*aa10*/  @!P1 BRA `(.L_x_299) ;  /* 0x0000000c00ec9947 */ /* 0x003fea0003800000 */
.L_x_322:
[----:B0-----:R-:W-:Y:S01]  /*aa20*/  PRMT R5, R6, 0x9910, RZ ;  /* 0x0000991006057816 */ /* 0x001fe200000000ff */
[----:B------:R0:W-:Y:S03]  /*aa30*/  @!P2 SYNCS.ARRIVE.TRANS64 RZ, [R10+URZ], R9 ;  /* 0x000000090affa9a7 */ /* 0x0001e6000800003f */
[----:B------:R-:W-:-:S13]  /*aa40*/  ISETP.NE.AND P1, PT, R5, 0x2, PT ;  /* 0x000000020500780c */ /* 0x000fda0003f25270 */
[----:B0-----:R-:W-:Y:S05]  /*aa50*/  @P1 BRA `(.L_x_300) ;  /* 0x0000000000041947 */ /* 0x001fea0003800000 */
[----:B------:R-:W-:Y:S01]  /*aa60*/  BPT.TRAP 0x1 ;  /* 0x000000040000795c */ /* 0x000fe20000300000 */
.L_x_300:
[----:B------:R-:W-:Y:S05]  /*aa70*/  @P0 BRA `(.L_x_301) ;  /* 0x0000000000040947 */ /* 0x000fea0003800000 */
[----:B------:R-:W-:Y:S01]  /*aa80*/  BPT.TRAP 0x1 ;  /* 0x000000040000795c */ /* 0x000fe20000300000 */
.L_x_301:
[----:B------:R-:W-:Y:S01]  /*aa90*/  LEA R5, R4, UR27, 0x1 ;  /* 0x0000001b04057c11 */ /* 0x000fe2000f8e08ff */
[----:B------:R-:W-:Y:S01]  /*aaa0*/  VIADD R13, R13, 0xffffffff ;  /* 0xffffffff0d0d7836 */ /* 0x000fe20000000000 */
[----:B------:R-:W-:Y:S01]  /*aab0*/  R2UR UR22, R19 ;  /* 0x00000000131672ca */ /* 0x000fe200000e0000 */
[----:B------:R-:W-:Y:S01]  /*aac0*/  UIADD3 UR14, UP0, UR24, 0xf0, URZ ;  /* 0x000000f0180e7890 */ /* 0x000fe2000ff1e03f */
[----:B------:R-:W-:Y:S01]  /*aad0*/  R2UR UR9, R10 ;  /* 0x000000000a0972ca */ /* 0x000fe200000e0000 */
[----:B------:R-:W-:Y:S01]  /*aae0*/  IMAD.SHL.U32 R5, R5, 0x400, RZ ;  /* 0x0000040005057824 */ /* 0x000fe200078e00ff */
[----:B------:R-:W-:Y:S01]  /*aaf0*/  R2UR UR10, R11 ;  /* 0x000000000b0a72ca */ /* 0x000fe200000e0000 */
[----:B------:R-:W-:Y:S01]  /*ab00*/  UIADD3 UR30, UP1, UR24, 0x1f0, URZ ;  /* 0x000001f0181e7890 */ /* 0x000fe2000ff3e03f */
[----:B------:R-:W-:Y:S01]  /*ab10*/  R2UR UR12, R2 ;  /* 0x00000000020c72ca */ /* 0x000fe200000e0000 */
[--C-:B------:R-:W-:Y:S01]  /*ab20*/  IMAD R9, R5, 0x4, R12.reuse ;  /* 0x0000000405097824 */ /* 0x100fe200078e020c */
[----:B------:R-:W-:Y:S01]  /*ab30*/  LEA R5, R4, UR7, 0xd ;  /* 0x0000000704057c11 */ /* 0x000fe2000f8e68ff */
[----:B------:R-:W-:Y:S01]  /*ab40*/  UIADD3.X UR15, URZ, UR25, URZ, UP0, !UPT ;  /* 0x000000193f0f7290 */ /* 0x000fe200087fe43f */
[----:B------:R-:W-:Y:S01]  /*ab50*/  R2UR UR23, R22 ;  /* 0x00000000161772ca */ /* 0x000fe200000e0000 */
[----:B------:R-:W-:Y:S01]  /*ab60*/  UPRMT UR20, URZ, 0x5410, UR18 ;  /* 0x000054103f147896 */ /* 0x000fe20008000012 */
[----:B------:R-:W-:Y:S01]  /*ab70*/  R2UR UR8, R9 ;  /* 0x00000000090872ca */ /* 0x000fe200000e0000 */
[----:B------:R-:W-:Y:S01]  /*ab80*/  IMAD R5, R5, 0x4, R12 ;  /* 0x0000000405057824 */ /* 0x000fe200078e020c */
[----:B------:R-:W-:Y:S01]  /*ab90*/  ISETP.GT.AND P3, PT, R13, 0x1, PT ;  /* 0x000000010d00780c */ /* 0x000fe20003f64270 */
[----:B------:R-:W-:Y:S01]  /*aba0*/  VIADD R4, R4, 0x1 ;  /* 0x0000000104047836 */ /* 0x000fe20000000000 */
[----:B------:R-:W-:Y:S01]  /*abb0*/  UPRMT UR28, URZ, 0x5410, UR19 ;  /* 0x000054103f1c7896 */ /* 0x000fe20008000013 */
[----:B------:R-:W-:Y:S01]  /*abc0*/  VIADD R11, R11, 0x20 ;  /* 0x000000200b0b7836 */ /* 0x000fe20000000000 */
[----:B------:R-:W-:Y:S01]  /*abd0*/  R2UR UR11, R5 ;  /* 0x00000000050b72ca */ /* 0x000fe200000e0000 */
[----:B------:R-:W-:Y:S01]  /*abe0*/  UIADD3.X UR31, URZ, UR25, URZ, UP1, !UPT ;  /* 0x000000193f1f7290 */ /* 0x000fe20008ffe43f */
[----:B------:R-:W-:Y:S01]  /*abf0*/  ISETP.NE.AND P1, PT, R4, 0x5, PT ;  /* 0x000000050400780c */ /* 0x000fe20003f25270 */
[----:B------:R-:W-:Y:S01]  /*ac00*/  UMOV UR16, 0x0 ;  /* 0x0000000000107882 */ /* 0x000fe20000000000 */
[----:B------:R-:W-:-:S02]  /*ac10*/  UMOV UR17, 0x10000000 ;  /* 0x1000000000117882 */ /* 0x000fc40000000000 */
[----:B------:R-:W-:Y:S01]  /*ac20*/  SEL R10, RZ, 0x1, P1 ;  /* 0x00000001ff0a7807 */ /* 0x000fe20000800000 */
[----:B------:R-:W-:Y:S01]  /*ac30*/  UIADD3 UR8, UR8, 0x180, URZ ;  /* 0x0000018008087890 */ /* 0x000fe2000fffe03f */
[----:B------:R-:W-:Y:S02]  /*ac40*/  SEL R4, R4, RZ, P1 ;  /* 0x000000ff04047207 */ /* 0x000fe40000800000 */
[----:B------:R-:W-:-:S03]  /*ac50*/  LOP3.LUT R3, R3, R10, RZ, 0x3c, !PT ;  /* 0x0000000a03037212 */ /* 0x000fc600078e3cff */
[----:B------:R-:W-:-:S03]  /*ac60*/  UIADD3 UR21, UR11, 0xa180, URZ ;  /* 0x0000a1800b157890 */ /* 0x000fc6000fffe03f */
[----:B------:R-:W-:Y:S02]  /*ac70*/  UMOV UR11, UR22 ;  /* 0x00000016000b7c82 */ /* 0x000fe40008000000 */
[----:B------:R0:W-:Y:S02]  /*ac80*/  UTMALDG.3D.MULTICAST [UR8], [UR14], UR20, desc[UR16] ;  /* 0x000010080e0073b4 */ /* 0x0001e40008011814 */
[----:B0-----:R-:W-:Y:S01]  /*ac90*/  UMOV UR8, UR21 ;  /* 0x0000001500087c82 */ /* 0x001fe20008000000 */
[----:B------:R-:W-:Y:S02]  /*aca0*/  UMOV UR11, UR23 ;  /* 0x00000017000b7c82 */ /* 0x000fe40008000000 */
[----:B------:R0:W-:Y:S02]  /*acb0*/  UTMALDG.3D.MULTICAST [UR8], [UR30], UR28, desc[UR16] ;  /* 0x000010081e0073b4 */ /* 0x0001e4000801181c */
[----:B0-----:R-:W-:Y:S05]  /*acc0*/  @P3 BRA `(.L_x_302) ;  /* 0xfffffffc00343947 */ /* 0x001fea000383ffff */
.L_x_298:
[----:B------:R-:W-:Y:S05]  /*acd0*/  BSYNC B1 ;  /* 0x0000000000017941 */ /* 0x000fea0003800000 */
.L_x_297:
[----:B------:R-:W2:Y:S01]  /*ace0*/  LDL.64 R14, [R1] ;  /* 0x00000000010e7983 */ /* 0x000ea20000100a00 */
[----:B------:R-:W-:Y:S01]  /*acf0*/  LOP3.LUT P4, RZ, R8, 0xff, RZ, 0xc0, !PT ;  /* 0x000000ff08ff7812 */ /* 0x000fe2000788c0ff */
[----:B------:R-:W-:Y:S01]  /*ad00*/  VIADD R4, R7, UR40 ;  /* 0x0000002807047c36 */ /* 0x000fe20008000000 */
[----:B------:R-:W-:Y:S01]  /*ad10*/  ULDC.64 UR8, c[0x0][0x650] ;  /* 0x0001940000087ab9 */ /* 0x000fe20000000a00 */
[----:B------:R-:W-:Y:S01]  /*ad20*/  IMAD.U32 R7, RZ, RZ, UR40 ;  /* 0x00000028ff077e24 */ /* 0x000fe2000f8e00ff */
[----:B------:R-:W-:Y:S01]  /*ad30*/  UISETP.GE.U32.AND UP0, UPT, UR40, 0x5, UPT ;  /* 0x000000052800788c */ /* 0x000fe2000bf06070 */
[----:B------:R-:W-:Y:S01]  /*ad40*/  BSSY B1, `(.L_x_303) ;  /* 0x000006f000017945 */ /* 0x000fe20003800000 */
[----:B------:R-:W-:Y:S01]  /*ad50*/  ISETP.GT.U32.AND P1, PT, R4, 0x4, PT ;  /* 0x000000040400780c */ /* 0x000fe20003f24070 */
[----:B------:R-:W-:Y:S01]  /*ad60*/  IMAD.MOV.U32 R19, RZ, RZ, -0x1 ;  /* 0xffffffffff137424 */ /* 0x000fe200078e00ff */
[----:B------:R-:W-:Y:S01]  /*ad70*/  PRMT R8, RZ, 0x7610, R8 ;  /* 0x00007610ff087816 */ /* 0x000fe20000000008 */
[----:B------:R-:W-:Y:S01]  /*ad80*/  IMAD.MOV.U32 R22, RZ, RZ, -0x1 ;  /* 0xffffffffff167424 */ /* 0x000fe200078e00ff */
[----:B------:R-:W-:-:S02]  /*ad90*/  ISETP.LT.U32.AND P1, PT, R7, 0x5, P1 ;  /* 0x000000050700780c */ /* 0x000fc40000f21070 */
[----:B------:R-:W-:Y:S01]  /*ada0*/  PLOP3.LUT P3, PT, PT, PT, UP0, 0x80, 0x0 ;  /* 0x000000000000781c */ /* 0x000fe20003f6f008 */
[----:B------:R-:W0:Y:S01]  /*adb0*/  @P4 S2R R3, SR_CgaCtaId ;  /* 0x0000000000034919 */ /* 0x000e220000008800 */
[----:B------:R-:W-:-:S04]  /*adc0*/  @P4 MOV R2, 0x400 ;  /* 0x0000040000024802 */ /* 0x000fc80000000f00 */
[----:B0-----:R-:W-:Y:S01]  /*add0*/  @P4 LEA R5, R3, R2, 0x18 ;  /* 0x0000000203054211 */ /* 0x001fe200078ec0ff */
[----:B------:R-:W-:-:S03]  /*ade0*/  IMAD.WIDE.U32 R2, R4, -0x33333333, RZ ;  /* 0xcccccccd04027825 */ /* 0x000fc600078e00ff */
[----:B------:R0:W-:Y:S01]  /*adf0*/  @P4 SYNCS.ARRIVE.TRANS64.A1T0 RZ, [R5+URZ+0x88], RZ ;  /* 0x000088ff05ff49a7 */ /* 0x0001e2000810003f */
[----:B------:R-:W-:Y:S01]  /*ae00*/  IMAD.MOV.U32 R2, RZ, RZ, -0x1 ;  /* 0xffffffffff027424 */ /* 0x000fe200078e00ff */
[----:B0-----:R-:W-:Y:S02]  /*ae10*/  SHF.R.U32.HI R5, RZ, 0x2, R3 ;  /* 0x00000002ff057819 */ /* 0x001fe40000011603 */
[----:B------:R-:W-:-:S03]  /*ae20*/  SEL R3, RZ, 0x1, !P1 ;  /* 0x00000001ff037807 */ /* 0x000fc60004800000 */
[----:B------:R-:W-:Y:S01]  /*ae30*/  IMAD R7, R5, -0x5, R4 ;  /* 0xfffffffb05077824 */ /* 0x000fe200078e0204 */
[----:B------:R-:W-:Y:S02]  /*ae40*/  LOP3.LUT R0, R0, R3, RZ, 0x3c, !PT ;  /* 0x0000000300007212 */ /* 0x000fe400078e3cff */
[----:B------:R-:W-:Y:S02]  /*ae50*/  PRMT R3, RZ, 0x7610, R3 ;  /* 0x00007610ff037816 */ /* 0x000fe40000000003 */
[----:B------:R-:W-:Y:S02]  /*ae60*/  @P3 LOP3.LUT R0, R0, 0x1, R5, 0x78, !PT ;  /* 0x0000000100003812 */ /* 0x000fe400078e7805 */
[----:B--2---:R-:W-:-:S04]  /*ae70*/  IADD3 R18, P4, R18, R14, RZ ;  /* 0x0000000e12127210 */ /* 0x004fc80007f9e0ff */
[----:B------:R-:W-:Y:S01]  /*ae80*/  ISETP.GE.U32.AND P1, PT, R18, UR8, PT ;  /* 0x0000000812007c0c */ /* 0x000fe2000bf26070 */
[----:B------:R-:W-:-:S05]  /*ae90*/  IMAD.X R17, R17, 0x1, R23, P4 ;  /* 0x0000000111117824 */ /* 0x000fca00020e0617 */
[----:B------:R-:W-:-:S13]  /*aea0*/  ISETP.GE.U32.AND.EX P1, PT, R17, UR9, PT, P1 ;  /* 0x0000000911007c0c */ /* 0x000fda000bf26110 */
[----:B------:R-:W-:Y:S05]  /*aeb0*/  @P1 BRA `(.L_x_304) ;  /* 0x00000004005c1947 */ /* 0x000fea0003800000 */
[----:B------:R-:W0:Y:S01]  /*aec0*/  S2R R11, SR_CTAID.X ;  /* 0x00000000000b7919 */ /* 0x000e220000002500 */
[----:B------:R-:W-:Y:S01]  /*aed0*/  ULDC.64 UR8, c[0x0][0x628] ;  /* 0x00018a0000087ab9 */ /* 0x000fe20000000a00 */
[----:B------:R-:W1:Y:S01]  /*aee0*/  LDC R12, c[0x0][0x144] ;  /* 0x00005100ff0c7b82 */ /* 0x000e620000000800 */
[----:B------:R-:W-:Y:S01]  /*aef0*/  ISETP.NE.U32.AND P1, PT, RZ, UR8, PT ;  /* 0x00000008ff007c0c */ /* 0x000fe2000bf25070 */
[----:B------:R-:W2:Y:S01]  /*af00*/  S2R R9, SR_CTAID.Y ;  /* 0x0000000000097919 */ /* 0x000ea20000002600 */
[----:B------:R-:W-:Y:S01]  /*af10*/  ULDC UR10, c[0x0][0x150] ;  /* 0x00005400000a7ab9 */ /* 0x000fe20000000800 */
[----:B------:R-:W-:Y:S01]  /*af20*/  ULDC UR11, c[0x0][0x630] ;  /* 0x00018c00000b7ab9 */ /* 0x000fe20000000800 */
[----:B------:R-:W-:Y:S01]  /*af30*/  ISETP.NE.AND.EX P1, PT, RZ, UR9, PT, P1 ;  /* 0x00000009ff007c0c */ /* 0x000fe2000bf25310 */
[----:B------:R-:W-:Y:S01]  /*af40*/  IMAD.MOV.U32 R2, RZ, RZ, R18 ;  /* 0x000000ffff027224 */ /* 0x000fe200078e0012 */
[----:B0-----:R-:W-:-:S05]  /*af50*/  I2FP.F32.U32 R3, R11 ;  /* 0x0000000b00037245 */ /* 0x001fca0000201000 */
[----:B------:R-:W-:Y:S01]  /*af60*/  FMUL R14, R3, UR10 ;  /* 0x0000000a030e7c20 */ /* 0x000fe20008400000 */
[----:B------:R-:W-:-:S05]  /*af70*/  IMAD.MOV.U32 R3, RZ, RZ, R17 ;  /* 0x000000ffff037224 */ /* 0x000fca00078e0011 */
[----:B--2---:R-:W-:Y:S05]  /*af80*/  @!P1 BRA `(.L_x_305) ;  /* 0x0000000000289947 */ /* 0x004fea0003800000 */
[----:B------:R-:W-:Y:S02]  /*af90*/  ULDC UR10, c[0x0][0x634] ;  /* 0x00018d00000a7ab9 */ /* 0x000fe40000000800 */
[----:B------:R-:W-:-:S05]  /*afa0*/  IADD3 R3, P1, R18, UR10, RZ ;  /* 0x0000000a12037c10 */ /* 0x000fca000ff3e0ff */
[----:B------:R-:W-:-:S04]  /*afb0*/  IMAD.X R13, RZ, RZ, R17, P1 ;  /* 0x000000ffff0d7224 */ /* 0x000fc800008e0611 */
[----:B------:R-:W-:-:S04]  /*afc0*/  IMAD.WIDE.U32 R4, R13, UR8, RZ ;  /* 0x000000080d047c25 */ /* 0x000fc8000f8e00ff */
[----:B------:R-:W-:-:S04]  /*afd0*/  IMAD.WIDE.U32 R4, P1, R3, UR9, R4 ;  /* 0x0000000903047c25 */ /* 0x000fc8000f820004 */
[----:B------:R-:W-:-:S04]  /*afe0*/  IMAD.WIDE.U32 R2, R3, UR8, RZ ;  /* 0x0000000803027c25 */ /* 0x000fc8000f8e00ff */
[----:B------:R-:W-:Y:S01]  /*aff0*/  IMAD.MOV.U32 R2, RZ, RZ, R5 ;  /* 0x000000ffff027224 */ /* 0x000fe200078e0005 */
[----:B------:R-:W-:Y:S01]  /*b000*/  IADD3 RZ, P3, R3, R4, RZ ;  /* 0x0000000403ff7210 */ /* 0x000fe20007f7e0ff */
[----:B------:R-:W-:-:S04]  /*b010*/  IMAD.X R3, RZ, RZ, RZ, P1 ;  /* 0x000000ffff037224 */ /* 0x000fc800008e06ff */
[----:B------:R-:W-:-:S08]  /*b020*/  IMAD.WIDE.U32.X R2, R13, UR9, R2, P3 ;  /* 0x000000090d027c25 */ /* 0x000fd000098e0402 */
.L_x_305:
[--C-:B------:R-:W-:Y:S01]  /*b030*/  SHF.R.U64 R10, R2, UR11, R3.reuse ;  /* 0x0000000b020a7c19 */ /* 0x100fe20008001203 */
[----:B------:R-:W0:Y:S01]  /*b040*/  F2I.U32.TRUNC.NTZ R14, R14 ;  /* 0x0000000e000e7305 */ /* 0x000e22000020f000 */
[----:B------:R-:W-:Y:S01]  /*b050*/  SHF.R.U32.HI R2, RZ, UR11, R3 ;  /* 0x0000000bff027c19 */ /* 0x000fe20008011603 */
[----:B------:R-:W-:Y:S01]  /*b060*/  ULDC.64 UR8, c[0x0][0x620] ;  /* 0x0001880000087ab9 */ /* 0x000fe20000000a00 */
[----:B------:R-:W-:Y:S01]  /*b070*/  IADD3 R5, P1, RZ, -R10, RZ ;  /* 0x8000000aff057210 */ /* 0x000fe20007f3e0ff */
[----:B------:R-:W-:Y:S01]  /*b080*/  IMAD.MOV.U32 R3, RZ, RZ, R17 ;  /* 0x000000ffff037224 */ /* 0x000fe200078e0011 */
[----:B------:R-:W-:-:S03]  /*b090*/  ULDC.64 UR10, c[0x0][0x640] ;  /* 0x00019000000a7ab9 */ /* 0x000fc60000000a00 */
[----:B------:R-:W-:Y:S01]  /*b0a0*/  IMAD.X R2, RZ, RZ, ~R2, P1 ;  /* 0x000000ffff027224 */ /* 0x000fe200008e0e02 */
[----:B------:R-:W-:-:S03]  /*b0b0*/  ISETP.NE.U32.AND P1, PT, RZ, UR10, PT ;  /* 0x0000000aff007c0c */ /* 0x000fc6000bf25070 */
[----:B------:R-:W-:Y:S01]  /*b0c0*/  IMAD R4, R2, UR8, RZ ;  /* 0x0000000802047c24 */ /* 0x000fe2000f8e02ff */
[----:B------:R-:W-:Y:S01]  /*b0d0*/  ISETP.NE.AND.EX P1, PT, RZ, UR11, PT, P1 ;  /* 0x0000000bff007c0c */ /* 0x000fe2000bf25310 */
[----:B------:R-:W-:-:S04]  /*b0e0*/  IMAD.MOV.U32 R2, RZ, RZ, R18 ;  /* 0x000000ffff027224 */ /* 0x000fc800078e0012 */
[----:B------:R-:W-:Y:S01]  /*b0f0*/  IMAD.WIDE.U32 R2, R5, UR8, R2 ;  /* 0x0000000805027c25 */ /* 0x000fe2000f8e0002 */
[----:B------:R-:W-:-:S03]  /*b100*/  ULDC UR8, c[0x0][0x618] ;  /* 0x0001860000087ab9 */ /* 0x000fc60000000800 */
[----:B------:R-:W-:Y:S01]  /*b110*/  IMAD R5, R5, UR9, R4 ;  /* 0x0000000905057c24 */ /* 0x000fe2000f8e0204 */
[----:B------:R-:W-:Y:S01]  /*b120*/  ULDC UR9, c[0x0][0x154] ;  /* 0x0000550000097ab9 */ /* 0x000fe20000000800 */
[----:B0-----:R-:W-:Y:S02]  /*b130*/  IMAD.MOV R4, RZ, RZ, -R14 ;  /* 0x000000ffff047224 */ /* 0x001fe400078e0a0e */
[----:B------:R-:W0:Y:S01]  /*b140*/  LDC R14, c[0x0][0x148] ;  /* 0x00005200ff0e7b82 */ /* 0x000e220000000800 */
[----:B------:R-:W-:Y:S02]  /*b150*/  IMAD.IADD R3, R3, 0x1, R5 ;  /* 0x0000000103037824 */ /* 0x000fe400078e0205 */
[----:B-1----:R-:W-:Y:S01]  /*b160*/  IMAD R11, R12, R4, R11 ;  /* 0x000000040c0b7224 */ /* 0x002fe200078e020b */
[----:B------:R-:W-:Y:S02]  /*b170*/  I2FP.F32.U32 R4, R9 ;  /* 0x0000000900047245 */ /* 0x000fe40000201000 */
[----:B------:R-:W-:-:S02]  /*b180*/  SHF.R.U64 R12, R2, UR8, R3 ;  /* 0x00000008020c7c19 */ /* 0x000fc40008001203 */
[----:B------:R-:W-:Y:S01]  /*b190*/  SHF.R.U32.HI R3, RZ, UR8, R3 ;  /* 0x00000008ff037c19 */ /* 0x000fe20008011603 */
[----:B------:R-:W-:Y:S01]  /*b1a0*/  FMUL R4, R4, UR9 ;  /* 0x0000000904047c20 */ /* 0x000fe20008400000 */
[----:B------:R-:W-:Y:S02]  /*b1b0*/  ULDC UR8, c[0x0][0x608] ;  /* 0x0001820000087ab9 */ /* 0x000fe40000000800 */
[--C-:B------:R-:W-:Y:S01]  /*b1c0*/  SHF.R.U64 R15, R12, UR8, R3.reuse ;  /* 0x000000080c0f7c19 */ /* 0x100fe20008001203 */
[----:B------:R1:W2:Y:S01]  /*b1d0*/  F2I.U32.TRUNC.NTZ R20, R4 ;  /* 0x0000000400147305 */ /* 0x0002a2000020f000 */
[----:B------:R-:W-:Y:S01]  /*b1e0*/  SHF.R.U32.HI R2, RZ, UR8, R3 ;  /* 0x00000008ff027c19 */ /* 0x000fe20008011603 */
[----:B------:R-:W-:-:S03]  /*b1f0*/  ULDC UR8, c[0x0][0x658] ;  /* 0x0001960000087ab9 */ /* 0x000fc60000000800 */
[--C-:B------:R-:W-:Y:S02]  /*b200*/  SHF.R.U64 R13, R15, UR8, R2.reuse ;  /* 0x000000080f0d7c19 */ /* 0x100fe40008001202 */
[----:B------:R-:W-:-:S03]  /*b210*/  SHF.R.U32.HI R19, RZ, UR8, R2 ;  /* 0x00000008ff137c19 */ /* 0x000fc60008011602 */
[----:B------:R-:W-:Y:S02]  /*b220*/  IMAD.MOV.U32 R2, RZ, RZ, R13 ;  /* 0x000000ffff027224 */ /* 0x000fe400078e000d */
[----:B------:R-:W-:Y:S01]  /*b230*/  IMAD.MOV.U32 R3, RZ, RZ, R19 ;  /* 0x000000ffff037224 */ /* 0x000fe200078e0013 */
[----:B-1----:R-:W-:Y:S06]  /*b240*/  @!P1 BRA `(.L_x_306) ;  /* 0x0000000000289947 */ /* 0x002fec0003800000 */
        /* <DEDUP_REMOVED lines=10> */
.L_x_306:
[----:B------:R-:W1:Y:S01]  /*b2f0*/  LDC R4, c[0x0][0x65c] ;  /* 0x00019700ff047b82 */ /* 0x000e620000000800 */
[----:B------:R-:W-:Y:S01]  /*b300*/  ULDC UR8, c[0x0][0x648] ;  /* 0x0001920000087ab9 */ /* 0x000fe20000000800 */
[----:B------:R-:W-:Y:S01]  /*b310*/  LOP3.LUT R15, R15, UR13, RZ, 0xc0, !PT ;  /* 0x0000000d0f0f7c12 */ /* 0x000fe2000f8ec0ff */
[----:B--2---:R-:W-:Y:S01]  /*b320*/  IMAD.MOV R20, RZ, RZ, -R20 ;  /* 0x000000ffff147224 */ /* 0x004fe200078e0a14 */
[----:B------:R-:W-:Y:S01]  /*b330*/  SHF.R.U64 R2, R2, UR8, R3 ;  /* 0x0000000802027c19 */ /* 0x000fe20008001203 */
[----:B------:R-:W-:Y:S01]  /*b340*/  ULDC UR8, c[0x0][0x638] ;  /* 0x00018e0000087ab9 */ /* 0x000fe20000000800 */
[----:B------:R-:W-:Y:S01]  /*b350*/  LOP3.LUT R12, R12, UR4, RZ, 0xc0, !PT ;  /* 0x000000040c0c7c12 */ /* 0x000fe2000f8ec0ff */
[----:B------:R-:W-:Y:S01]  /*b360*/  ULDC UR9, c[0x0][0x610] ;  /* 0x0001840000097ab9 */ /* 0x000fe20000000800 */
[----:B------:R-:W-:Y:S01]  /*b370*/  IMAD.MOV.U32 R3, RZ, RZ, 0x1 ;  /* 0x00000001ff037424 */ /* 0x000fe200078e00ff */
[----:B-1----:R-:W-:Y:S01]  /*b380*/  ISETP.NE.AND P1, PT, R4, 0x1, PT ;  /* 0x000000010400780c */ /* 0x002fe20003f25270 */
[----:B------:R-:W-:-:S02]  /*b390*/  IMAD.MOV R4, RZ, RZ, -R2 ;  /* 0x000000ffff047224 */ /* 0x000fc400078e0a02 */
[----:B------:R-:W-:Y:S02]  /*b3a0*/  IMAD R2, R2, UR5, R15 ;  /* 0x0000000502027c24 */ /* 0x000fe4000f8e020f */
[----:B------:R-:W-:Y:S01]  /*b3b0*/  IMAD R13, R4, UR8, R13 ;  /* 0x00000008040d7c24 */ /* 0x000fe2000f8e020d */
[----:B------:R-:W-:-:S07]  /*b3c0*/  ULDC UR8, c[0x0][0x600] ;  /* 0x0001800000087ab9 */ /* 0x000fce0000000800 */
[----:B0-----:R-:W-:-:S04]  /*b3d0*/  @P1 IMAD R11, R14, R20, R9 ;  /* 0x000000140e0b1224 */ /* 0x001fc800078e0209 */
[----:B------:R-:W-:Y:S02]  /*b3e0*/  IMAD R11, R2, UR9, R11 ;  /* 0x00000009020b7c24 */ /* 0x000fe4000f8e020b */
[----:B------:R-:W-:-:S05]  /*b3f0*/  IMAD R2, R13, UR8, R12 ;  /* 0x000000080d027c24 */ /* 0x000fca000f8e020c */
[----:B------:R-:W-:Y:S02]  /*b400*/  SEL R22, R2, R11, !P1 ;  /* 0x0000000b02167207 */ /* 0x000fe40004800000 */
[----:B------:R-:W-:Y:S01]  /*b410*/  SEL R19, R11, R2, !P1 ;  /* 0x000000020b137207 */ /* 0x000fe20004800000 */
[----:B------:R-:W-:-:S07]  /*b420*/  IMAD.MOV.U32 R2, RZ, RZ, R10 ;  /* 0x000000ffff027224 */ /* 0x000fce00078e000a */
.L_x_304:
[----:B------:R-:W-:Y:S05]  /*b430*/  BSYNC B1 ;  /* 0x0000000000017941 */ /* 0x000fea0003800000 */
.L_x_303:
[----:B------:R-:W-:-:S13]  /*b440*/  LOP3.LUT P1, RZ, R3, 0xff, RZ, 0xc0, !PT ;  /* 0x000000ff03ff7812 */ /* 0x000fda000782c0ff */
[----:B------:R-:W-:Y:S05]  /*b450*/  @P1 BRA `(.L_x_307) ;  /* 0xfffffff400181947 */ /* 0x000fea000383ffff */
[----:B------:R-:W-:Y:S05]  /*b460*/  BSYNC B0 ;  /* 0x0000000000007941 */ /* 0x000fea0003800000 */
.L_x_295:
[----:B------:R-:W-:-:S03]  /*b470*/  UMOV UR8, 0xffffffff ;  /* 0xffffffff00087882 */ /* 0x000fc60000000000 */
[----:B------:R-:W-:Y:S05]  /*b480*/  BRA.DIV UR8, `(.L_x_308) ;  /* 0x0000000608647947 */ /* 0x000fea000b800000 */
[----:B------:R-:W-:-:S13]  /*b490*/  ELECT P6, URZ, PT ;  /* 0x00000000003f782f */ /* 0x000fda00038c0000 */
.L_x_325:
[----:B------:R-:W-:Y:S04]  /*b4a0*/  BSSY B0, `(.L_x_309) ;  /* 0x0000034000007945 */ /* 0x000fe80003800000 */
[----:B------:R-:W-:Y:S05]  /*b4b0*/  @!P6 BRA `(.L_x_310) ;  /* 0x0000000000c8e947 */ /* 0x000fea0003800000 */
[----:B------:R-:W-:-:S04]  /*b4c0*/  LOP3.LUT R16, R16, 0x2, RZ, 0xfc, !PT ;  /* 0x0000000210107812 */ /* 0x000fc800078efcff */
[----:B------:R-:W-:-:S13]  /*b4d0*/  ISETP.NE.AND P0, PT, R16, 0x3, PT ;  /* 0x000000031000780c */ /* 0x000fda0003f05270 */
[----:B------:R-:W-:Y:S05]  /*b4e0*/  @!P0 BRA `(.L_x_311) ;  /* 0x0000000000048947 */ /* 0x000fea0003800000 */
[----:B------:R-:W-:Y:S01]  /*b4f0*/  BPT.TRAP 0x1 ;  /* 0x000000040000795c */ /* 0x000fe20000300000 */
.L_x_311:
[----:B------:R-:W0:Y:S01]  /*b500*/  S2R R3, SR_CgaCtaId ;  /* 0x0000000000037919 */ /* 0x000e220000008800 */
[----:B------:R-:W-:Y:S02]  /*b510*/  MOV R2, 0x400 ;  /* 0x0000040000027802 */ /* 0x000fe40000000f00 */
[----:B------:R-:W-:Y:S02]  /*b520*/  SHF.L.U32 R4, R0, 0x1f, RZ ;  /* 0x0000001f00047819 */ /* 0x000fe400000006ff */
[----:B0-----:R-:W-:-:S05]  /*b530*/  LEA R2, R3, R2, 0x18 ;  /* 0x0000000203027211 */ /* 0x001fca00078ec0ff */
[----:B------:R-:W-:-:S04]  /*b540*/  VIADD R2, R2, 0x28 ;  /* 0x0000002802027836 */ /* 0x000fc80000000000 */
[C---:B------:R-:W-:Y:S02]  /*b550*/  IMAD R9, R7.reuse, 0x8, R2 ;  /* 0x0000000807097824 */ /* 0x040fe400078e0202 */
[----:B------:R-:W-:Y:S02]  /*b560*/  VIADD R7, R7, 0x1 ;  /* 0x0000000107077836 */ /* 0x000fe40000000000 */
[----:B------:R-:W0:Y:S03]  /*b570*/  SYNCS.PHASECHK.TRANS64.TRYWAIT P0, [R9+URZ], R4 ;  /* 0x00000004090075a7 */ /* 0x000e26000800017f */
[----:B------:R-:W-:-:S04]  /*b580*/  ISETP.NE.AND P1, PT, R7, 0x5, PT ;  /* 0x000000050700780c */ /* 0x000fc80003f25270 */
[----:B------:R-:W-:Y:S02]  /*b590*/  SEL R3, RZ, 0x1, P1 ;  /* 0x00000001ff037807 */ /* 0x000fe40000800000 */
[----:B------:R-:W-:Y:S02]  /*b5a0*/  SEL R7, R7, RZ, P1 ;  /* 0x000000ff07077207 */ /* 0x000fe40000800000 */
[----:B------:R-:W-:-:S03]  /*b5b0*/  LOP3.LUT R6, R0, R3, RZ, 0x3c, !PT ;  /* 0x0000000300067212 */ /* 0x000fc600078e3cff */
[----:B------:R-:W-:Y:S01]  /*b5c0*/  IMAD R8, R7, 0x8, R2 ;  /* 0x0000000807087824 */ /* 0x000fe200078e0202 */
[----:B------:R-:W-:Y:S01]  /*b5d0*/  SHF.L.U32 R5, R6, 0x1f, RZ ;  /* 0x0000001f06057819 */ /* 0x000fe200000006ff */
[----:B0-----:R-:W-:Y:S06]  /*b5e0*/  @!P0 BRA `(.L_x_312) ;  /* 0x00000004002c8947 */ /* 0x001fec0003800000 */
.L_x_326:
[----:B------:R-:W1:Y:S01]  /*b5f0*/  SYNCS.PHASECHK.TRANS64.TRYWAIT P0, [R8+URZ], R5 ;  /* 0x00000005080075a7 */ /* 0x000e62000800017f */
[----:B------:R-:W-:-:S05]  /*b600*/  VIADD R0, R7, 0x1 ;  /* 0x0000000107007836 */ /* 0x000fca0000000000 */
[----:B------:R-:W-:-:S04]  /*b610*/  ISETP.NE.AND P1, PT, R0, 0x5, PT ;  /* 0x000000050000780c */ /* 0x000fc80003f25270 */
[----:B------:R-:W-:Y:S02]  /*b620*/  SEL R3, RZ, 0x1, P1 ;  /* 0x00000001ff037807 */ /* 0x000fe40000800000 */
[----:B------:R-:W-:Y:S02]  /*b630*/  SEL R7, R0, RZ, P1 ;  /* 0x000000ff00077207 */ /* 0x000fe40000800000 */
[----:B------:R-:W-:-:S03]  /*b640*/  LOP3.LUT R6, R6, R3, RZ, 0x3c, !PT ;  /* 0x0000000306067212 */ /* 0x000fc600078e3cff */
[----:B0-----:R-:W-:Y:S01]  /*b650*/  IMAD R9, R7, 0x8, R2 ;  /* 0x0000000807097824 */ /* 0x001fe200078e0202 */
[----:B------:R-:W-:Y:S01]  /*b660*/  SHF.L.U32 R4, R6, 0x1f, RZ ;  /* 0x0000001f06047819 */ /* 0x000fe200000006ff */
[----:B-1----:R-:W-:Y:S06]  /*b670*/  @!P0 BRA `(.L_x_313) ;  /* 0x00000004001c8947 */ /* 0x002fec0003800000 */
.L_x_327:
[----:B------:R-:W1:Y:S01]  /*b680*/  SYNCS.PHASECHK.TRANS64.TRYWAIT P0, [R9+URZ], R4 ;  /* 0x00000004090075a7 */ /* 0x000e62000800017f */
[----:B------:R-:W-:-:S05]  /*b690*/  VIADD R0, R7, 0x1 ;  /* 0x0000000107007836 */ /* 0x000fca0000000000 */
[----:B------:R-:W-:-:S04]  /*b6a0*/  ISETP.NE.AND P1, PT, R0, 0x5, PT ;  /* 0x000000050000780c */ /* 0x000fc80003f25270 */
[----:B------:R-:W-:Y:S02]  /*b6b0*/  SEL R3, RZ, 0x1, P1 ;  /* 0x00000001ff037807 */ /* 0x000fe40000800000 */
[----:B------:R-:W-:Y:S02]  /*b6c0*/  SEL R7, R0, RZ, P1 ;  /* 0x000000ff00077207 */ /* 0x000fe40000800000 */
[----:B------:R-:W-:-:S03]  /*b6d0*/  LOP3.LUT R11, R6, R3, RZ, 0x3c, !PT ;  /* 0x00000003060b7212 */ /* 0x000fc600078e3cff */
[----:B------:R-:W-:Y:S01]  /*b6e0*/  IMAD R6, R7, 0x8, R2 ;  /* 0x0000000807067824 */ /* 0x000fe200078e0202 */
[----:B0-----:R-:W-:Y:S01]  /*b6f0*/  SHF.L.U32 R5, R11, 0x1f, RZ ;  /* 0x0000001f0b057819 */ /* 0x001fe200000006ff */
[----:B-1----:R-:W-:Y:S06]  /*b700*/  @!P0 BRA `(.L_x_314) ;  /* 0x00000004000c8947 */ /* 0x002fec0003800000 */
.L_x_328:
[----:B------:R-:W1:Y:S01]  /*b710*/  SYNCS.PHASECHK.TRANS64.TRYWAIT P0, [R6+URZ], R5 ;  /* 0x00000005060075a7 */ /* 0x000e62000800017f */
[----:B------:R-:W-:-:S05]  /*b720*/  VIADD R0, R7, 0x1 ;  /* 0x0000000107007836 */ /* 0x000fca0000000000 */
[----:B------:R-:W-:-:S04]  /*b730*/  ISETP.NE.AND P1, PT, R0, 0x5, PT ;  /* 0x000000050000780c */ /* 0x000fc80003f25270 */
[----:B0-----:R-:W-:Y:S02]  /*b740*/  SEL R4, RZ, 0x1, P1 ;  /* 0x00000001ff047807 */ /* 0x001fe40000800000 */
[----:B------:R-:W-:Y:S02]  /*b750*/  SEL R3, R0, RZ, P1 ;  /* 0x000000ff00037207 */ /* 0x000fe40000800000 */
[----:B------:R-:W-:Y:S01]  /*b760*/  LOP3.LUT R0, R11, R4, RZ, 0x3c, !PT ;  /* 0x000000040b007212 */ /* 0x000fe200078e3cff */
[----:B-1----:R-:W-:Y:S06]  /*b770*/  @!P0 BRA `(.L_x_315) ;  /* 0x0000000400048947 */ /* 0x002fec0003800000 */
.L_x_329:
[----:B------:R-:W-:Y:S01]  /*b780*/  IMAD R3, R3, 0x8, R2 ;  /* 0x0000000803037824 */ /* 0x000fe200078e0202 */
[----:B------:R-:W-:-:S07]  /*b790*/  SHF.L.U32 R0, R0, 0x1f, RZ ;  /* 0x0000001f00007819 */ /* 0x000fce00000006ff */
.L_x_316:
[----:B-1----:R1:W2:Y:S02]  /*b7a0*/  SYNCS.PHASECHK.TRANS64.TRYWAIT P0, [R3+URZ], R0 ;  /* 0x00000000030075a7 */ /* 0x0022a4000800017f */
[----:B--2---:R-:W-:Y:S05]  /*b7b0*/  @!P0 NANOSLEEP.SYNCS 0x989680 ;  /* 0x009896800000895d */ /* 0x004fea0003900000 */
[----:B------:R-:W2:Y:S02]  /*b7c0*/  @!P0 SYNCS.PHASECHK.TRANS64 P0, [R3+URZ], R0 ;  /* 0x00000000030085a7 */ /* 0x000ea4000800007f */
[----:B--2---:R-:W-:Y:S05]  /*b7d0*/  @!P0 BRA `(.L_x_316) ;  /* 0xfffffffc00f08947 */ /* 0x004fea000383ffff */
.L_x_310:
[----:B------:R-:W-:Y:S05]  /*b7e0*/  BSYNC B0 ;  /* 0x0000000000007941 */ /* 0x000fea0003800000 */
.L_x_309:
[----:B------:R-:W-:Y:S05]  /*b7f0*/  EXIT ;  /* 0x000000000000794d */ /* 0x000fea0003800000 */
.L_x_19:
[----:B-1----:R1:W2:Y:S02]  /*b800*/  SYNCS.PHASECHK.TRANS64.TRYWAIT P0, [R161+URZ], R0 ;  /* 0x00000000a10075a7 */ /* 0x0022a4000800017f */
[----:B--2---:R-:W-:Y:S05]  /*b810*/  @!P0 NANOSLEEP.SYNCS 0x989680 ;  /* 0x009896800000895d */ /* 0x004fea0003900000 */
[----:B------:R-:W2:Y:S02]  /*b820*/  @!P0 SYNCS.PHASECHK.TRANS64 P0, [R161+URZ], R0 ;  /* 0x00000000a10085a7 */ /* 0x000ea4000800007f */
[----:B--2---:R-:W-:Y:S05]  /*b830*/  @!P0 BRA `(.L_x_19) ;  /* 0xfffffffc00f08947 */ /* 0x004fea000383ffff */
[----:B------:R-:W-:Y:S05]  /*b840*/  BRA `(.L_x_317) ;  /* 0xffffff5c00ac7947 */ /* 0x000fea000383ffff */
.L_x_24:
[----:B--2---:R2:W3:Y:S02]  /*b850*/  SYNCS.PHASECHK.TRANS64.TRYWAIT P1, [R3+URZ], R0 ;  /* 0x00000000030075a7 */ /* 0x0044e4000802017f */
[----:B---3--:R-:W-:Y:S05]  /*b860*/  @!P1 NANOSLEEP.SYNCS 0x989680 ;  /* 0x009896800000995d */ /* 0x008fea0003900000 */
[----:B------:R-:W3:Y:S02]  /*b870*/  @!P1 SYNCS.PHASECHK.TRANS64 P1, [R3+URZ], R0 ;  /* 0x00000000030095a7 */ /* 0x000ee4000802007f */
[----:B---3--:R-:W-:Y:S05]  /*b880*/  @!P1 BRA `(.L_x_24) ;  /* 0xfffffffc00f09947 */ /* 0x008fea000383ffff */
[----:B------:R-:W-:Y:S05]  /*b890*/  BRA `(.L_x_23) ;  /* 0xffffff6000187947 */ /* 0x000fea000383ffff */
.L_x_29:
[----:B--2---:R-:W-:-:S04]  /*b8a0*/  IMAD.U32 R5, RZ, RZ, UR4 ;  /* 0x00000004ff057e24 */ /* 0x004fc8000f8e00ff */
[----:B------:R2:W3:Y:S03]  /*b8b0*/  SYNCS.PHASECHK.TRANS64.TRYWAIT P1, [R5+URZ], R4 ;  /* 0x00000004050075a7 */ /* 0x0004e6000802017f */
[----:B---3--:R-:W-:Y:S05]  /*b8c0*/  @!P1 NANOSLEEP.SYNCS 0x989680 ;  /* 0x009896800000995d */ /* 0x008fea0003900000 */
[----:B------:R-:W3:Y:S02]  /*b8d0*/  @!P1 SYNCS.PHASECHK.TRANS64 P1, [R5+URZ], R4 ;  /* 0x00000004050095a7 */ /* 0x000ee4000802007f */
[----:B---3--:R-:W-:Y:S05]  /*b8e0*/  @!P1 BRA `(.L_x_29) ;  /* 0xfffffffc00ec9947 */ /* 0x008fea000383ffff */
[----:B------:R-:W-:Y:S05]  /*b8f0*/  BRA `(.L_x_28) ;  /* 0xffffff6000f47947 */ /* 0x000fea000383ffff */
.L_x_35:
[----:B-1----:R1:W2:Y:S02]  /*b900*/  SYNCS.PHASECHK.TRANS64.TRYWAIT P0, [R161+URZ+0x10], R0 ;  /* 0x00001000a10075a7 */ /* 0x0022a4000800017f */
[----:B--2---:R-:W-:Y:S05]  /*b910*/  @!P0 NANOSLEEP.SYNCS 0x989680 ;  /* 0x009896800000895d */ /* 0x004fea0003900000 */
[----:B------:R-:W2:Y:S02]  /*b920*/  @!P0 SYNCS.PHASECHK.TRANS64 P0, [R161+URZ+0x10], R0 ;  /* 0x00001000a10085a7 */ /* 0x000ea4000800007f */
[----:B--2---:R-:W-:Y:S05]  /*b930*/  @!P0 BRA `(.L_x_35) ;  /* 0xfffffffc00f08947 */ /* 0x004fea000383ffff */
[----:B------:R-:W-:Y:S05]  /*b940*/  BRA `(.L_x_318) ;  /* 0xffffff68004c7947 */ /* 0x000fea000383ffff */
.L_x_296:
[----:B------:R-:W-:Y:S01]  /*b950*/  BSSY B1, `(.L_x_319) ;  /* 0x0000006000017945 */ /* 0x000fe20003800000 */
[----:B------:R-:W-:-:S07]  /*b960*/  IMAD.MOV.U32 R15, RZ, RZ, -0x1 ;  /* 0xffffffffff0f7424 */ /* 0x000fce00078e00ff */
[----:B-----5:R-:W-:Y:S05]  /*b970*/  WARPSYNC.COLLECTIVE R15, `(.L_x_320) ;  /* 0x000000000f0c7348 */ /* 0x020fea0003c00000 */
[----:B------:R-:W-:Y:S02]  /*b980*/  ELECT P6, UR62, PT ;  /* 0x00000000003e782f */ /* 0x000fe400038c0000 */
[----:B------:R-:W-:Y:S01]  /*b990*/  MOV R14, UR62 ;  /* 0x0000003e000e7c02 */ /* 0x000fe20008000f00 */
[----:B-----5:R-:W-:Y:S10]  /*b9a0*/  ENDCOLLECTIVE ;  /* 0x000000000000791b */ /* 0x020ff40003800000 */
.L_x_320:
[----:B------:R-:W-:Y:S05]  /*b9b0*/  BSYNC B1 ;  /* 0x0000000000017941 */ /* 0x000fea0003800000 */
.L_x_319:
[----:B------:R-:W-:Y:S05]  /*b9c0*/  BRA `(.L_x_321) ;  /* 0xffffffec00c87947 */ /* 0x000fea000383ffff */
.L_x_299:
[----:B0-----:R0:W1:Y:S02]  /*b9d0*/  SYNCS.PHASECHK.TRANS64.TRYWAIT P1, [R10+URZ+0x28], R5 ;  /* 0x000028050a0075a7 */ /* 0x001064000802017f */
[----:B-1----:R-:W-:Y:S05]  /*b9e0*/  @!P1 NANOSLEEP.SYNCS 0x989680 ;  /* 0x009896800000995d */ /* 0x002fea0003900000 */
[----:B------:R-:W1:Y:S02]  /*b9f0*/  @!P1 SYNCS.PHASECHK.TRANS64 P1, [R10+URZ+0x28], R5 ;  /* 0x000028050a0095a7 */ /* 0x000e64000802007f */
[----:B-1----:R-:W-:Y:S05]  /*ba00*/  @!P1 BRA `(.L_x_299) ;  /* 0xfffffffc00f09947 */ /* 0x002fea000383ffff */
[----:B------:R-:W-:Y:S05]  /*ba10*/  BRA `(.L_x_322) ;  /* 0xfffffff000007947 */ /* 0x000fea000383ffff */
.L_x_308:
[----:B------:R-:W-:Y:S01]  /*ba20*/  BSSY B0, `(.L_x_323) ;  /* 0x0000006000007945 */ /* 0x000fe20003800000 */
[----:B------:R-:W-:-:S07]  /*ba30*/  IMAD.MOV.U32 R15, RZ, RZ, -0x1 ;  /* 0xffffffffff0f7424 */ /* 0x000fce00078e00ff */
[----:B-----5:R-:W-:Y:S05]  /*ba40*/  WARPSYNC.COLLECTIVE R15, `(.L_x_324) ;  /* 0x000000000f0c7348 */ /* 0x020fea0003c00000 */
[----:B------:R-:W-:Y:S02]  /*ba50*/  ELECT P6, UR62, PT ;  /* 0x00000000003e782f */ /* 0x000fe400038c0000 */
[----:B------:R-:W-:Y:S01]  /*ba60*/  MOV R14, UR62 ;  /* 0x0000003e000e7c02 */ /* 0x000fe20008000f00 */
[----:B-----5:R-:W-:Y:S10]  /*ba70*/  ENDCOLLECTIVE ;  /* 0x000000000000791b */ /* 0x020ff40003800000 */
.L_x_324:
[----:B------:R-:W-:Y:S05]  /*ba80*/  BSYNC B0 ;  /* 0x0000000000007941 */ /* 0x000fea0003800000 */
.L_x_323:
[----:B------:R-:W-:Y:S05]  /*ba90*/  BRA `(.L_x_325) ;  /* 0xfffffff800807947 */ /* 0x000fea000383ffff */
.L_x_312:
[----:B0-----:R0:W1:Y:S02]  /*baa0*/  SYNCS.PHASECHK.TRANS64.TRYWAIT P0, [R9+URZ], R4 ;  /* 0x00000004090075a7 */ /* 0x001064000800017f */
[----:B-1----:R-:W-:Y:S05]  /*bab0*/  @!P0 NANOSLEEP.SYNCS 0x989680 ;  /* 0x009896800000895d */ /* 0x002fea0003900000 */
[----:B------:R-:W1:Y:S02]  /*bac0*/  @!P0 SYNCS.PHASECHK.TRANS64 P0, [R9+URZ], R4 ;  /* 0x00000004090085a7 */ /* 0x000e64000800007f */
[----:B-1----:R-:W-:Y:S05]  /*bad0*/  @!P0 BRA `(.L_x_312) ;  /* 0xfffffffc00f08947 */ /* 0x002fea000383ffff */
[----:B------:R-:W-:Y:S05]  /*bae0*/  BRA `(.L_x_326) ;  /* 0xfffffff800c07947 */ /* 0x000fea000383ffff */
.L_x_313:
[----:B0-----:R0:W1:Y:S02]  /*baf0*/  SYNCS.PHASECHK.TRANS64.TRYWAIT P0, [R8+URZ], R5 ;  /* 0x00000005080075a7 */ /* 0x001064000800017f */
[----:B-1----:R-:W-:Y:S05]  /*bb00*/  @!P0 NANOSLEEP.SYNCS 0x989680 ;  /* 0x009896800000895d */ /* 0x002fea0003900000 */
[----:B------:R-:W1:Y:S02]  /*bb10*/  @!P0 SYNCS.PHASECHK.TRANS64 P0, [R8+URZ], R5 ;  /* 0x00000005080085a7 */ /* 0x000e64000800007f */
[----:B-1----:R-:W-:Y:S05]  /*bb20*/  @!P0 BRA `(.L_x_313) ;  /* 0xfffffffc00f08947 */ /* 0x002fea000383ffff */
[----:B------:R-:W-:Y:S05]  /*bb30*/  BRA `(.L_x_327) ;  /* 0xfffffff800d07947 */ /* 0x000fea000383ffff */
.L_x_314:
[----:B0-----:R0:W1:Y:S02]  /*bb40*/  SYNCS.PHASECHK.TRANS64.TRYWAIT P0, [R9+URZ], R4 ;  /* 0x00000004090075a7 */ /* 0x001064000800017f */
[----:B-1----:R-:W-:Y:S05]  /*bb50*/  @!P0 NANOSLEEP.SYNCS 0x989680 ;  /* 0x009896800000895d */ /* 0x002fea0003900000 */
[----:B------:R-:W1:Y:S02]  /*bb60*/  @!P0 SYNCS.PHASECHK.TRANS64 P0, [R9+URZ], R4 ;  /* 0x00000004090085a7 */ /* 0x000e64000800007f */
[----:B-1----:R-:W-:Y:S05]  /*bb70*/  @!P0 BRA `(.L_x_314) ;  /* 0xfffffffc00f08947 */ /* 0x002fea000383ffff */
[----:B------:R-:W-:Y:S05]  /*bb80*/  BRA `(.L_x_328) ;  /* 0xfffffff800e07947 */ /* 0x000fea000383ffff */
.L_x_315:
[----:B0-----:R0:W1:Y:S02]  /*bb90*/  SYNCS.PHASECHK.TRANS64.TRYWAIT P0, [R6+URZ], R5 ;  /* 0x00000005060075a7 */ /* 0x001064000800017f */
[----:B-1----:R-:W-:Y:S05]  /*bba0*/  @!P0 NANOSLEEP.SYNCS 0x989680 ;  /* 0x009896800000895d */ /* 0x002fea0003900000 */
[----:B------:R-:W1:Y:S02]  /*bbb0*/  @!P0 SYNCS.PHASECHK.TRANS64 P0, [R6+URZ], R5 ;  /* 0x00000005060085a7 */ /* 0x000e64000800007f */
[----:B-1----:R-:W-:Y:S05]  /*bbc0*/  @!P0 BRA `(.L_x_315) ;  /* 0xfffffffc00f08947 */ /* 0x002fea000383ffff */
[----:B------:R-:W-:Y:S05]  /*bbd0*/  BRA `(.L_x_329) ;  /* 0xfffffff800e87947 */ /* 0x000fea000383ffff */
.L_x_330:
[----:B------:R-:W-:-:S00]  /*bbe0*/  BRA `(.L_x_330) ;  /* 0xfffffffc00fc7947 */ /* 0x000fc0000383ffff */
[----:B------:R-:W-:-:S00]  /*bbf0*/  NOP ;  /* 0x0000000000007918 */ /* 0x000fc00000000000 */
        /* <DEDUP_REMOVED lines=8> */
.L_x_331:


//--------------------- .nv.global.init           --------------------------
	.section	.nv.global.init,"aw",@progbits
.nv.global.init:
	.type		$str$22,@object
	.size		$str$22,($str$23 - $str$22)
$str$22:
        /*0000*/ 	.byte	0x6b, 0x5f, 0x74, 0x69, 0x6c, 0x65, 0x5f, 0x63, 0x6f, 0x75, 0x6e, 0x74, 0x20, 0x3e, 0x3d, 0x20
        /*0010*/ 	.byte	0x31, 0x00
	.type		$str$23,@object
	.size		$str$23,(__unnamed_1 - $str$23)
$str$23:
        /*0012*/ 	.byte	0x2f, 0x74, 0x6d, 0x70, 0x2f, 0x63, 0x75, 0x74, 0x6c, 0x61, 0x73, 0x73, 0x5f, 0x73, 0x77, 0x65
        /*0022*/ 	.byte	0x65, 0x70, 0x5f, 0x73, 0x72, 0x63, 0x2f, 0x69, 0x6e, 0x63, 0x6c, 0x75, 0x64, 0x65, 0x2f, 0x63
        /*0032*/ 	.byte	0x75, 0x74, 0x6c, 0x61, 0x73, 0x73, 0x2f, 0x67, 0x65, 0x6d, 0x6d, 0x2f, 0x63, 0x6f, 0x6c, 0x6c
        /*0042*/ 	.byte	0x65, 0x63, 0x74, 0x69, 0x76, 0x65, 0x2f, 0x73, 0x6d, 0x39, 0x30, 0x5f, 0x6d, 0x6d, 0x61, 0x5f
        /*0052*/ 	.byte	0x74, 0x6d, 0x61, 0x5f, 0x67, 0x6d, 0x6d, 0x61, 0x5f, 0x73, 0x73, 0x5f, 0x77, 0x61, 0x72, 0x70
        /*0062*/ 	.byte	0x73, 0x70, 0x65, 0x63, 0x69, 0x61, 0x6c, 0x69, 0x7a, 0x65, 0x64, 0x2e, 0x68, 0x70, 0x70, 0x00
	.type		__unnamed_1,@object
	.size		__unnamed_1,(.L_0 - __unnamed_1)
__unnamed_1:
        /*0072*/ 	.byte	0x76, 0x6f, 0x69, 0x64, 0x20, 0x63, 0x75, 0x74, 0x6c, 0x61, 0x73, 0x73, 0x3a, 0x3a, 0x67, 0x65
        /* <DEDUP_REMOVED lines=178> */
.L_0:


//--------------------- .nv.shared._ZN7cutlass13device_kernelINS_4gemm6kernel13GemmUniversalIN4cute5tupleIJiiiiEEENS1_10collective13CollectiveMmaINS1_34MainloopSm90TmaGmmaWarpSpecializedILi5ENS5_IJNS4_1CILi2EEESB_NSA_ILi1EEEEEENS1_32KernelTmaWarpSpecializedPingpongEEENS5_IJNSA_ILi64EEENSA_ILi256EEENSA_ILi32EEEEEENS_10tfloat32_tENS5_IJlSC_lEEESK_SL_NS4_8TiledMMAINS4_8MMA_AtomIJNS4_4SM904GMMA30MMA_64x256x8_F32TF32TF32_SS_TNILNSP_7ScaleInE1ELSR_1EEEEEENS4_6LayoutINS5_IJSC_SC_SC_EEENS5_IJNSA_ILi0EEESW_SW_EEEEENS5_IJNS4_10UnderscoreESZ_SZ_EEEEENS4_23SM90_TMA_LOAD_MULTICASTENS4_14ComposedLayoutINS4_7SwizzleILi3ELi4ELi3EEENS4_18smem_ptr_flag_bitsILi32EEENSU_INS5_IJNSA_ILi8EEESI_EEENS5_IJSI_SC_EEEEEEEvNS4_8identityES12_S1C_vS1D_EENS_8epilogue10collective6detail29Sm90TmaWarpSpecializedAdapterINS1G_15DefaultEpilogueISK_SL_SL_NS1F_6thread17LinearCombinationISK_Li1EffLNS1K_9ScaleType4KindE0ELNS_15FloatRoundStyleE2ESK_EENS1_15EpilogueDefaultEEEEEvvEEEEvNT_6ParamsE --------------------------
	.section	.nv.shared._ZN7cutlass13device_kernelINS_4gemm6kernel13GemmUniversalIN4cute5tupleIJiiiiEEENS1_10collective13CollectiveMmaINS1_34MainloopSm90TmaGmmaWarpSpecializedILi5ENS5_IJNS4_1CILi2EEESB_NSA_ILi1EEEEEENS1_32KernelTmaWarpSpecializedPingpongEEENS5_IJNSA_ILi64EEENSA_ILi256EEENSA_ILi32EEEEEENS_10tfloat32_tENS5_IJlSC_lEEESK_SL_NS4_8TiledMMAINS4_8MMA_AtomIJNS4_4SM904GMMA30MMA_64x256x8_F32TF32TF32_SS_TNILNSP_7ScaleInE1ELSR_1EEEEEENS4_6LayoutINS5_IJSC_SC_SC_EEENS5_IJNSA_ILi0EEESW_SW_EEEEENS5_IJNS4_10UnderscoreESZ_SZ_EEEEENS4_23SM90_TMA_LOAD_MULTICASTENS4_14ComposedLayoutINS4_7SwizzleILi3ELi4ELi3EEENS4_18smem_ptr_flag_bitsILi32EEENSU_INS5_IJNSA_ILi8EEESI_EEENS5_IJSI_SC_EEEEEEEvNS4_8identityES12_S1C_vS1D_EENS_8epilogue10collective6detail29Sm90TmaWarpSpecializedAdapterINS1G_15DefaultEpilogueISK_SL_SL_NS1F_6thread17LinearCombinationISK_Li1EffLNS1K_9ScaleType4KindE0ELNS_15FloatRoundStyleE2ESK_EENS1_15EpilogueDefaultEEEEEvvEEEEvNT_6ParamsE,"aw",@nobits
	.sectionflags	@""
	.align	16
	.zero		1024


//--------------------- .nv.shared.reserved.0     --------------------------
	.section	.nv.shared.reserved.0,"aw",@nobits
	.weak		__nv_reservedSMEM_offset_0_alias
	.size		__nv_reservedSMEM_offset_0_alias, 0, 0
	.other		__nv_reservedSMEM_offset_0_alias,@"STO_CUDA_RESERVED_SHARED STV_DEFAULT"
__nv_reservedSMEM_offset_0_alias:
	.zero		0


//--------------------- .nv.global                --------------------------
	.section	.nv.global,"aw",@nobits
.nv.global:
	.type		_ZN40_INTERNAL_ecf3e932_4_k_cu_4364a50e_213314cute1_E,@object
	.size		_ZN40_INTERNAL_ecf3e932_4_k_cu_4364a50e_213314cute1_E,(_ZN40_INTERNAL_ecf3e932_4_k_cu_4364a50e_213314cuda3std3__45__cpo6cbeginE - _ZN40_INTERNAL_ecf3e932_4_k_cu_4364a50e_213314cute1_E)
_ZN40_INTERNAL_ecf3e932_4_k_cu_4364a50e_213314cute1_E:
	.zero		1
	.type		_ZN40_INTERNAL_ecf3e932_4_k_cu_4364a50e_213314cuda3std3__45__cpo6cbeginE,@object
	.size		_ZN40_INTERNAL_ecf3e932_4_k_cu_4364a50e_213314cuda3std3__45__cpo6cbeginE,(_ZN40_INTERNAL_ecf3e932_4_k_cu_4364a50e_213314cuda3std3__48in_placeE - _ZN40_INTERNAL_ecf3e932_4_k_cu_4364a50e_213314cuda3std3__45__cpo6cbeginE)
_ZN40_INTERNAL_ecf3e932_4_k_cu_4364a50e_213314cuda3std3__45__cpo6cbeginE:
	.zero		1
	.type		_ZN40_INTERNAL_ecf3e932_4_k_cu_4364a50e_213314cuda3std3__48in_placeE,@object
	.size		_ZN40_INTERNAL_ecf3e932_4_k_cu_4364a50e_213314cuda3std3__48in_placeE,(_ZN40_INTERNAL_ecf3e932_4_k_cu_4364a50e_213314cuda3std6ranges3__45__cpo9iter_moveE - _ZN40_INTERNAL_ecf3e932_4_k_cu_4364a50e_213314cuda3std3__48in_placeE)
_ZN40_INTERNAL_ecf3e932_4_k_cu_4364a50e_213314cuda3std3__48in_placeE:
	.zero		1
	.type		_ZN40_INTERNAL_ecf3e932_4_k_cu_4364a50e_213314cuda3std6ranges3__45__cpo9iter_moveE,@object
	.size		_ZN40_INTERNAL_ecf3e932_4_k_cu_4364a50e_213314cuda3std6ranges3__45__cpo9iter_moveE,(_ZN40_INTERNAL_ecf3e932_4_k_cu_4364a50e_213314cuda3std3__45__cpo5beginE - _ZN40_INTERNAL_ecf3e932_4_k_cu_4364a50e_213314cuda3std6ranges3__45__cpo9iter_moveE)
_ZN40_INTERNAL_ecf3e932_4_k_cu_4364a50e_213314cuda3std6ranges3__45__cpo9iter_moveE:
	.zero		1
	.type		_ZN40_INTERNAL_ecf3e932_4_k_cu_4364a50e_213314cuda3std3__45__cpo5beginE,@object
	.size		_ZN40_INTERNAL_ecf3e932_4_k_cu_4364a50e_213314cuda3std3__45__cpo5beginE,(_ZN40_INTERNAL_ecf3e932_4_k_cu_4364a50e_213314cuda3std3__442_GLOBAL__N__ecf3e932_4_k_cu_4364a50e_213316ignoreE - _ZN40_INTERNAL_ecf3e932_4_k_cu_4364a50e_213314cuda3std3__45__cpo5beginE)
_ZN40_INTERNAL_ecf3e932_4_k_cu_4364a50e_213314cuda3std3__45__cpo5beginE:
	.zero		1
	.type		_ZN40_INTERNAL_ecf3e932_4_k_cu_4364a50e_213314cuda3std3__442_GLOBAL__N__ecf3e932_4_k_cu_4364a50e_213316ignoreE,@object
	.size		_ZN40_INTERNAL_ecf3e932_4_k_cu_4364a50e_213314cuda3std3__442_GLOBAL__N__ecf3e932_4_k_cu_4364a50e_213316ignoreE,(_ZN40_INTERNAL_ecf3e932_4_k_cu_4364a50e_213314cute7productE - _ZN40_INTERNAL_ecf3e932_4_k_cu_4364a50e_213314cuda3std3__442_GLOBAL__N__ecf3e932_4_k_cu_4364a50e_213316ignoreE)
_ZN40_INTERNAL_ecf3e932_4_k_cu_4364a50e_213314cuda3std3__442_GLOBAL__N__ecf3e932_4_k_cu_4364a50e_213316ignoreE:
	.zero		1
	.type		_ZN40_INTERNAL_ecf3e932_4_k_cu_4364a50e_213314cute7productE,@object
	.size		_ZN40_INTERNAL_ecf3e932_4_k_cu_4364a50e_213314cute7productE,(_ZN40_INTERNAL_ecf3e932_4_k_cu_4364a50e_213314cuda3std3__45__cpo3endE - _ZN40_INTERNAL_ecf3e932_4_k_cu_4364a50e_213314cute7productE)
_ZN40_INTERNAL_ecf3e932_4_k_cu_4364a50e_213314cute7productE:
	.zero		1
	.type		_ZN40_INTERNAL_ecf3e932_4_k_cu_4364a50e_213314cuda3std3__45__cpo3endE,@object
	.size		_ZN40_INTERNAL_ecf3e932_4_k_cu_4364a50e_213314cuda3std3__45__cpo3endE,(_ZN40_INTERNAL_ecf3e932_4_k_cu_4364a50e_213314cuda3std3__419piecewise_constructE - _ZN40_INTERNAL_ecf3e932_4_k_cu_4364a50e_213314cuda3std3__45__cpo3endE)
_ZN40_INTERNAL_ecf3e932_4_k_cu_4364a50e_213314cuda3std3__45__cpo3endE:
	.zero		1
	.type		_ZN40_INTERNAL_ecf3e932_4_k_cu_4364a50e_213314cuda3std3__419piecewise_constructE,@object
	.size		_ZN40_INTERNAL_ecf3e932_4_k_cu_4364a50e_213314cuda3std3__419piecewise_constructE,(_ZN40_INTERNAL_ecf3e932_4_k_cu_4364a50e_213314cuda3std3__45__cpo4cendE - _ZN40_INTERNAL_ecf3e932_4_k_cu_4364a50e_213314cuda3std3__419piecewise_constructE)
_ZN40_INTERNAL_ecf3e932_4_k_cu_4364a50e_213314cuda3std3__419piecewise_constructE:
	.zero		1
	.type		_ZN40_INTERNAL_ecf3e932_4_k_cu_4364a50e_213314cuda3std3__45__cpo4cendE,@object
	.size		_ZN40_INTERNAL_ecf3e932_4_k_cu_4364a50e_213314cuda3std3__45__cpo4cendE,(_ZN40_INTERNAL_ecf3e932_4_k_cu_4364a50e_213314cuda3std6ranges3__45__cpo4swapE - _ZN40_INTERNAL_ecf3e932_4_k_cu_4364a50e_213314cuda3std3__45__cpo4cendE)
_ZN40_INTERNAL_ecf3e932_4_k_cu_4364a50e_213314cuda3std3__45__cpo4cendE:
	.zero		1
	.type		_ZN40_INTERNAL_ecf3e932_4_k_cu_4364a50e_213314cuda3std6ranges3__45__cpo4swapE,@object
	.size		_ZN40_INTERNAL_ecf3e932_4_k_cu_4364a50e_213314cuda3std6ranges3__45__cpo4swapE,(.L_8 - _ZN40_INTERNAL_ecf3e932_4_k_cu_4364a50e_213314cuda3std6ranges3__45__cpo4swapE)
_ZN40_INTERNAL_ecf3e932_4_k_cu_4364a50e_213314cuda3std6ranges3__45__cpo4swapE:
	.zero		1
.L_8:


//--------------------- .nv.constant0._ZN7cutlass13device_kernelINS_4gemm6kernel13GemmUniversalIN4cute5tupleIJiiiiEEENS1_10collective13CollectiveMmaINS1_34MainloopSm90TmaGmmaWarpSpecializedILi5ENS5_IJNS4_1CILi2EEESB_NSA_ILi1EEEEEENS1_32KernelTmaWarpSpecializedPingpongEEENS5_IJNSA_ILi64EEENSA_ILi256EEENSA_ILi32EEEEEENS_10tfloat32_tENS5_IJlSC_lEEESK_SL_NS4_8TiledMMAINS4_8MMA_AtomIJNS4_4SM904GMMA30MMA_64x256x8_F32TF32TF32_SS_TNILNSP_7ScaleInE1ELSR_1EEEEEENS4_6LayoutINS5_IJSC_SC_SC_EEENS5_IJNSA_ILi0EEESW_SW_EEEEENS5_IJNS4_10UnderscoreESZ_SZ_EEEEENS4_23SM90_TMA_LOAD_MULTICASTENS4_14ComposedLayoutINS4_7SwizzleILi3ELi4ELi3EEENS4_18smem_ptr_flag_bitsILi32EEENSU_INS5_IJNSA_ILi8EEESI_EEENS5_IJSI_SC_EEEEEEEvNS4_8identityES12_S1C_vS1D_EENS_8epilogue10collective6detail29Sm90TmaWarpSpecializedAdapterINS1G_15DefaultEpilogueISK_SL_SL_NS1F_6thread17LinearCombinationISK_Li1EffLNS1K_9ScaleType4KindE0ELNS_15FloatRoundStyleE2ESK_EENS1_15EpilogueDefaultEEEEEvvEEEEvNT_6ParamsE --------------------------
	.section	.nv.constant0._ZN7cutlass13device_kernelINS_4gemm6kernel13GemmUniversalIN4cute5tupleIJiiiiEEENS1_10collective13CollectiveMmaINS1_34MainloopSm90TmaGmmaWarpSpecializedILi5ENS5_IJNS4_1CILi2EEESB_NSA_ILi1EEEEEENS1_32KernelTmaWarpSpecializedPingpongEEENS5_IJNSA_ILi64EEENSA_ILi256EEENSA_ILi32EEEEEENS_10tfloat32_tENS5_IJlSC_lEEESK_SL_NS4_8TiledMMAINS4_8MMA_AtomIJNS4_4SM904GMMA30MMA_64x256x8_F32TF32TF32_SS_TNILNSP_7ScaleInE1ELSR_1EEEEEENS4_6LayoutINS5_IJSC_SC_SC_EEENS5_IJNSA_ILi0EEESW_SW_EEEEENS5_IJNS4_10UnderscoreESZ_SZ_EEEEENS4_23SM90_TMA_LOAD_MULTICASTENS4_14ComposedLayoutINS4_7SwizzleILi3ELi4ELi3EEENS4_18smem_ptr_flag_bitsILi32EEENSU_INS5_IJNSA_ILi8EEESI_EEENS5_IJSI_SC_EEEEEEEvNS4_8identityES12_S1C_vS1D_EENS_8epilogue10collective6detail29Sm90TmaWarpSpecializedAdapterINS1G_15DefaultEpilogueISK_SL_SL_NS1F_6thread17LinearCombinationISK_Li1EffLNS1K_9ScaleType4KindE0ELNS_15FloatRoundStyleE2ESK_EENS1_15EpilogueDefaultEEEEEvvEEEEvNT_6ParamsE,"a",@progbits
	.sectionflags	@""
	.align	4
.nv.constant0._ZN7cutlass13device_kernelINS_4gemm6kernel13GemmUniversalIN4cute5tupleIJiiiiEEENS1_10collective13CollectiveMmaINS1_34MainloopSm90TmaGmmaWarpSpecializedILi5ENS5_IJNS4_1CILi2EEESB_NSA_ILi1EEEEEENS1_32KernelTmaWarpSpecializedPingpongEEENS5_IJNSA_ILi64EEENSA_ILi256EEENSA_ILi32EEEEEENS_10tfloat32_tENS5_IJlSC_lEEESK_SL_NS4_8TiledMMAINS4_8MMA_AtomIJNS4_4SM904GMMA30MMA_64x256x8_F32TF32TF32_SS_TNILNSP_7ScaleInE1ELSR_1EEEEEENS4_6LayoutINS5_IJSC_SC_SC_EEENS5_IJNSA_ILi0EEESW_SW_EEEEENS5_IJNS4_10UnderscoreESZ_SZ_EEEEENS4_23SM90_TMA_LOAD_MULTICASTENS4_14ComposedLayoutINS4_7SwizzleILi3ELi4ELi3EEENS4_18smem_ptr_flag_bitsILi32EEENSU_INS5_IJNSA_ILi8EEESI_EEENS5_IJSI_SC_EEEEEEEvNS4_8identityES12_S1C_vS1D_EENS_8epilogue10collective6detail29Sm90TmaWarpSpecializedAdapterINS1G_15DefaultEpilogueISK_SL_SL_NS1F_6thread17LinearCombinationISK_Li1EffLNS1K_9ScaleType4KindE0ELNS_15FloatRoundStyleE2ESK_EENS1_15EpilogueDefaultEEEEEvvEEEEvNT_6ParamsE:
	.zero		1664


//--------------------- SYMBOLS --------------------------

	.type		.nv.reservedSmem.offset0,@object
	.size		.nv.reservedSmem.offset0,0x4
	.type		__assertfail,@function
